//
// Generated by NVIDIA NVVM Compiler
//
// Compiler Build ID: CL-36424714
// Cuda compilation tools, release 13.0, V13.0.88
// Based on NVVM 20.0.0
//

.version 9.0
.target sm_100
.address_size 64

	// .globl	mymatmul_kernel0
// _ZZ16mymatmul_kernel0E11data_shared has been demoted
// _ZZ16mymatmul_kernel0E13kernel_shared has been demoted

.visible .entry mymatmul_kernel0(
	.param .u64 .ptr .align 1 mymatmul_kernel0_param_0,
	.param .u64 .ptr .align 1 mymatmul_kernel0_param_1,
	.param .u64 .ptr .align 1 mymatmul_kernel0_param_2
)
.maxntid 1024
{
	.reg .pred 	%p<3>;
	.reg .b32 	%r<35>;
	.reg .b32 	%f<415>;
	.reg .b64 	%rd<21>;
	// demoted variable
	.shared .align 4 .b8 _ZZ16mymatmul_kernel0E11data_shared[128];
	// demoted variable
	.shared .align 4 .b8 _ZZ16mymatmul_kernel0E13kernel_shared[16384];
	ld.param.u64 	%rd8, [mymatmul_kernel0_param_0];
	ld.param.u64 	%rd9, [mymatmul_kernel0_param_1];
	cvta.to.global.u64 	%rd10, %rd9;
	cvta.to.global.u64 	%rd11, %rd8;
	mov.u32 	%r4, %tid.x;
	mov.u32 	%r5, %ctaid.x;
	shl.b32 	%r6, %r5, 15;
	shl.b32 	%r7, %r4, 10;
	add.s32 	%r8, %r6, %r7;
	mul.wide.u32 	%rd12, %r4, 4;
	add.s64 	%rd13, %rd12, %rd10;
	add.s64 	%rd20, %rd13, 8192;
	mul.wide.u32 	%rd14, %r8, 4;
	add.s64 	%rd19, %rd11, %rd14;
	mov.b32 	%r34, 0;
	mov.f32 	%f287, 0f00000000;
	shl.b32 	%r11, %r4, 2;
	mov.u32 	%r12, _ZZ16mymatmul_kernel0E11data_shared;
	add.s32 	%r13, %r12, %r11;
	mov.u32 	%r16, _ZZ16mymatmul_kernel0E13kernel_shared;
	add.s32 	%r17, %r16, %r11;
	shl.b32 	%r18, %r4, 4;
	and.b32  	%r19, %r18, 8176;
	add.s32 	%r20, %r16, %r19;
	mov.f32 	%f288, %f287;
	mov.f32 	%f289, %f287;
	mov.f32 	%f290, %f287;
	mov.f32 	%f291, %f287;
	mov.f32 	%f292, %f287;
	mov.f32 	%f293, %f287;
	mov.f32 	%f294, %f287;
	mov.f32 	%f295, %f287;
	mov.f32 	%f296, %f287;
	mov.f32 	%f297, %f287;
	mov.f32 	%f298, %f287;
	mov.f32 	%f299, %f287;
	mov.f32 	%f300, %f287;
	mov.f32 	%f301, %f287;
	mov.f32 	%f302, %f287;
	mov.f32 	%f303, %f287;
	mov.f32 	%f304, %f287;
	mov.f32 	%f305, %f287;
	mov.f32 	%f306, %f287;
	mov.f32 	%f307, %f287;
	mov.f32 	%f308, %f287;
	mov.f32 	%f309, %f287;
	mov.f32 	%f310, %f287;
	mov.f32 	%f311, %f287;
	mov.f32 	%f312, %f287;
	mov.f32 	%f313, %f287;
	mov.f32 	%f314, %f287;
	mov.f32 	%f315, %f287;
	mov.f32 	%f316, %f287;
	mov.f32 	%f317, %f287;
	mov.f32 	%f318, %f287;
	mov.f32 	%f319, %f287;
	mov.f32 	%f320, %f287;
	mov.f32 	%f321, %f287;
	mov.f32 	%f322, %f287;
	mov.f32 	%f323, %f287;
	mov.f32 	%f324, %f287;
	mov.f32 	%f325, %f287;
	mov.f32 	%f326, %f287;
	mov.f32 	%f327, %f287;
	mov.f32 	%f328, %f287;
	mov.f32 	%f329, %f287;
	mov.f32 	%f330, %f287;
	mov.f32 	%f331, %f287;
	mov.f32 	%f332, %f287;
	mov.f32 	%f333, %f287;
	mov.f32 	%f334, %f287;
	mov.f32 	%f335, %f287;
	mov.f32 	%f336, %f287;
	mov.f32 	%f337, %f287;
	mov.f32 	%f338, %f287;
	mov.f32 	%f339, %f287;
	mov.f32 	%f340, %f287;
	mov.f32 	%f341, %f287;
	mov.f32 	%f342, %f287;
	mov.f32 	%f343, %f287;
	mov.f32 	%f344, %f287;
	mov.f32 	%f345, %f287;
	mov.f32 	%f346, %f287;
	mov.f32 	%f347, %f287;
	mov.f32 	%f348, %f287;
	mov.f32 	%f349, %f287;
	mov.f32 	%f350, %f287;
	mov.f32 	%f351, %f287;
	mov.f32 	%f352, %f287;
	mov.f32 	%f353, %f287;
	mov.f32 	%f354, %f287;
	mov.f32 	%f355, %f287;
	mov.f32 	%f356, %f287;
	mov.f32 	%f357, %f287;
	mov.f32 	%f358, %f287;
	mov.f32 	%f359, %f287;
	mov.f32 	%f360, %f287;
	mov.f32 	%f361, %f287;
	mov.f32 	%f362, %f287;
	mov.f32 	%f363, %f287;
	mov.f32 	%f364, %f287;
	mov.f32 	%f365, %f287;
	mov.f32 	%f366, %f287;
	mov.f32 	%f367, %f287;
	mov.f32 	%f368, %f287;
	mov.f32 	%f369, %f287;
	mov.f32 	%f370, %f287;
	mov.f32 	%f371, %f287;
	mov.f32 	%f372, %f287;
	mov.f32 	%f373, %f287;
	mov.f32 	%f374, %f287;
	mov.f32 	%f375, %f287;
	mov.f32 	%f376, %f287;
	mov.f32 	%f377, %f287;
	mov.f32 	%f378, %f287;
	mov.f32 	%f379, %f287;
	mov.f32 	%f380, %f287;
	mov.f32 	%f381, %f287;
	mov.f32 	%f382, %f287;
	mov.f32 	%f383, %f287;
	mov.f32 	%f384, %f287;
	mov.f32 	%f385, %f287;
	mov.f32 	%f386, %f287;
	mov.f32 	%f387, %f287;
	mov.f32 	%f388, %f287;
	mov.f32 	%f389, %f287;
	mov.f32 	%f390, %f287;
	mov.f32 	%f391, %f287;
	mov.f32 	%f392, %f287;
	mov.f32 	%f393, %f287;
	mov.f32 	%f394, %f287;
	mov.f32 	%f395, %f287;
	mov.f32 	%f396, %f287;
	mov.f32 	%f397, %f287;
	mov.f32 	%f398, %f287;
	mov.f32 	%f399, %f287;
	mov.f32 	%f400, %f287;
	mov.f32 	%f401, %f287;
	mov.f32 	%f402, %f287;
	mov.f32 	%f403, %f287;
	mov.f32 	%f404, %f287;
	mov.f32 	%f405, %f287;
	mov.f32 	%f406, %f287;
	mov.f32 	%f407, %f287;
	mov.f32 	%f408, %f287;
	mov.f32 	%f409, %f287;
	mov.f32 	%f410, %f287;
	mov.f32 	%f411, %f287;
	mov.f32 	%f412, %f287;
	mov.f32 	%f413, %f287;
	mov.f32 	%f414, %f287;
$L__BB0_1:
	setp.gt.u32 	%p1, %r4, 31;
	bar.sync 	0;
	@%p1 bra 	$L__BB0_3;
	ld.global.nc.f32 	%f258, [%rd19];
	st.shared.f32 	[%r13], %f258;
$L__BB0_3:
	ld.global.nc.f32 	%f259, [%rd20+-8192];
	st.shared.f32 	[%r17], %f259;
	ld.global.nc.f32 	%f260, [%rd20+-4096];
	st.shared.f32 	[%r17+4096], %f260;
	ld.global.nc.f32 	%f261, [%rd20];
	st.shared.f32 	[%r17+8192], %f261;
	ld.global.nc.f32 	%f262, [%rd20+4096];
	st.shared.f32 	[%r17+12288], %f262;
	bar.sync 	0;
	ld.shared.f32 	%f263, [%r20+8192];
	ld.shared.f32 	%f264, [%r20];
	shr.u32 	%r21, %r4, 3;
	and.b32  	%r22, %r21, 64;
	mov.u32 	%r23, _ZZ16mymatmul_kernel0E11data_shared;
	add.s32 	%r24, %r23, %r22;
	ld.shared.f32 	%f265, [%r24];
	fma.rn.f32 	%f414, %f265, %f264, %f414;
	fma.rn.f32 	%f350, %f265, %f263, %f350;
	ld.shared.f32 	%f266, [%r24+4];
	fma.rn.f32 	%f410, %f266, %f264, %f410;
	fma.rn.f32 	%f346, %f266, %f263, %f346;
	ld.shared.f32 	%f267, [%r24+8];
	fma.rn.f32 	%f406, %f267, %f264, %f406;
	fma.rn.f32 	%f342, %f267, %f263, %f342;
	ld.shared.f32 	%f268, [%r24+12];
	fma.rn.f32 	%f402, %f268, %f264, %f402;
	fma.rn.f32 	%f338, %f268, %f263, %f338;
	ld.shared.f32 	%f269, [%r20+8196];
	ld.shared.f32 	%f270, [%r20+4];
	fma.rn.f32 	%f413, %f265, %f270, %f413;
	fma.rn.f32 	%f349, %f265, %f269, %f349;
	fma.rn.f32 	%f409, %f266, %f270, %f409;
	fma.rn.f32 	%f345, %f266, %f269, %f345;
	fma.rn.f32 	%f405, %f267, %f270, %f405;
	fma.rn.f32 	%f341, %f267, %f269, %f341;
	fma.rn.f32 	%f401, %f268, %f270, %f401;
	fma.rn.f32 	%f337, %f268, %f269, %f337;
	ld.shared.f32 	%f271, [%r20+8200];
	ld.shared.f32 	%f272, [%r20+8];
	fma.rn.f32 	%f412, %f265, %f272, %f412;
	fma.rn.f32 	%f348, %f265, %f271, %f348;
	fma.rn.f32 	%f408, %f266, %f272, %f408;
	fma.rn.f32 	%f344, %f266, %f271, %f344;
	fma.rn.f32 	%f404, %f267, %f272, %f404;
	fma.rn.f32 	%f340, %f267, %f271, %f340;
	fma.rn.f32 	%f400, %f268, %f272, %f400;
	fma.rn.f32 	%f336, %f268, %f271, %f336;
	ld.shared.f32 	%f273, [%r20+8204];
	ld.shared.f32 	%f274, [%r20+12];
	fma.rn.f32 	%f411, %f265, %f274, %f411;
	fma.rn.f32 	%f347, %f265, %f273, %f347;
	fma.rn.f32 	%f407, %f266, %f274, %f407;
	fma.rn.f32 	%f343, %f266, %f273, %f343;
	fma.rn.f32 	%f403, %f267, %f274, %f403;
	fma.rn.f32 	%f339, %f267, %f273, %f339;
	fma.rn.f32 	%f399, %f268, %f274, %f399;
	fma.rn.f32 	%f335, %f268, %f273, %f335;
	ld.shared.f32 	%f275, [%r24+16];
	fma.rn.f32 	%f398, %f275, %f264, %f398;
	fma.rn.f32 	%f334, %f275, %f263, %f334;
	ld.shared.f32 	%f276, [%r24+20];
	fma.rn.f32 	%f394, %f276, %f264, %f394;
	fma.rn.f32 	%f330, %f276, %f263, %f330;
	ld.shared.f32 	%f277, [%r24+24];
	fma.rn.f32 	%f390, %f277, %f264, %f390;
	fma.rn.f32 	%f326, %f277, %f263, %f326;
	ld.shared.f32 	%f278, [%r24+28];
	fma.rn.f32 	%f386, %f278, %f264, %f386;
	fma.rn.f32 	%f322, %f278, %f263, %f322;
	fma.rn.f32 	%f397, %f275, %f270, %f397;
	fma.rn.f32 	%f333, %f275, %f269, %f333;
	fma.rn.f32 	%f393, %f276, %f270, %f393;
	fma.rn.f32 	%f329, %f276, %f269, %f329;
	fma.rn.f32 	%f389, %f277, %f270, %f389;
	fma.rn.f32 	%f325, %f277, %f269, %f325;
	fma.rn.f32 	%f385, %f278, %f270, %f385;
	fma.rn.f32 	%f321, %f278, %f269, %f321;
	fma.rn.f32 	%f396, %f275, %f272, %f396;
	fma.rn.f32 	%f332, %f275, %f271, %f332;
	fma.rn.f32 	%f392, %f276, %f272, %f392;
	fma.rn.f32 	%f328, %f276, %f271, %f328;
	fma.rn.f32 	%f388, %f277, %f272, %f388;
	fma.rn.f32 	%f324, %f277, %f271, %f324;
	fma.rn.f32 	%f384, %f278, %f272, %f384;
	fma.rn.f32 	%f320, %f278, %f271, %f320;
	fma.rn.f32 	%f395, %f275, %f274, %f395;
	fma.rn.f32 	%f331, %f275, %f273, %f331;
	fma.rn.f32 	%f391, %f276, %f274, %f391;
	fma.rn.f32 	%f327, %f276, %f273, %f327;
	fma.rn.f32 	%f387, %f277, %f274, %f387;
	fma.rn.f32 	%f323, %f277, %f273, %f323;
	fma.rn.f32 	%f383, %f278, %f274, %f383;
	fma.rn.f32 	%f319, %f278, %f273, %f319;
	ld.shared.f32 	%f279, [%r24+32];
	fma.rn.f32 	%f382, %f279, %f264, %f382;
	fma.rn.f32 	%f318, %f279, %f263, %f318;
	ld.shared.f32 	%f280, [%r24+36];
	fma.rn.f32 	%f378, %f280, %f264, %f378;
	fma.rn.f32 	%f314, %f280, %f263, %f314;
	ld.shared.f32 	%f281, [%r24+40];
	fma.rn.f32 	%f374, %f281, %f264, %f374;
	fma.rn.f32 	%f310, %f281, %f263, %f310;
	ld.shared.f32 	%f282, [%r24+44];
	fma.rn.f32 	%f370, %f282, %f264, %f370;
	fma.rn.f32 	%f306, %f282, %f263, %f306;
	fma.rn.f32 	%f381, %f279, %f270, %f381;
	fma.rn.f32 	%f317, %f279, %f269, %f317;
	fma.rn.f32 	%f377, %f280, %f270, %f377;
	fma.rn.f32 	%f313, %f280, %f269, %f313;
	fma.rn.f32 	%f373, %f281, %f270, %f373;
	fma.rn.f32 	%f309, %f281, %f269, %f309;
	fma.rn.f32 	%f369, %f282, %f270, %f369;
	fma.rn.f32 	%f305, %f282, %f269, %f305;
	fma.rn.f32 	%f380, %f279, %f272, %f380;
	fma.rn.f32 	%f316, %f279, %f271, %f316;
	fma.rn.f32 	%f376, %f280, %f272, %f376;
	fma.rn.f32 	%f312, %f280, %f271, %f312;
	fma.rn.f32 	%f372, %f281, %f272, %f372;
	fma.rn.f32 	%f308, %f281, %f271, %f308;
	fma.rn.f32 	%f368, %f282, %f272, %f368;
	fma.rn.f32 	%f304, %f282, %f271, %f304;
	fma.rn.f32 	%f379, %f279, %f274, %f379;
	fma.rn.f32 	%f315, %f279, %f273, %f315;
	fma.rn.f32 	%f375, %f280, %f274, %f375;
	fma.rn.f32 	%f311, %f280, %f273, %f311;
	fma.rn.f32 	%f371, %f281, %f274, %f371;
	fma.rn.f32 	%f307, %f281, %f273, %f307;
	fma.rn.f32 	%f367, %f282, %f274, %f367;
	fma.rn.f32 	%f303, %f282, %f273, %f303;
	ld.shared.f32 	%f283, [%r24+48];
	fma.rn.f32 	%f366, %f283, %f264, %f366;
	fma.rn.f32 	%f302, %f283, %f263, %f302;
	ld.shared.f32 	%f284, [%r24+52];
	fma.rn.f32 	%f362, %f284, %f264, %f362;
	fma.rn.f32 	%f298, %f284, %f263, %f298;
	ld.shared.f32 	%f285, [%r24+56];
	fma.rn.f32 	%f358, %f285, %f264, %f358;
	fma.rn.f32 	%f294, %f285, %f263, %f294;
	ld.shared.f32 	%f286, [%r24+60];
	fma.rn.f32 	%f354, %f286, %f264, %f354;
	fma.rn.f32 	%f290, %f286, %f263, %f290;
	fma.rn.f32 	%f365, %f283, %f270, %f365;
	fma.rn.f32 	%f301, %f283, %f269, %f301;
	fma.rn.f32 	%f361, %f284, %f270, %f361;
	fma.rn.f32 	%f297, %f284, %f269, %f297;
	fma.rn.f32 	%f357, %f285, %f270, %f357;
	fma.rn.f32 	%f293, %f285, %f269, %f293;
	fma.rn.f32 	%f353, %f286, %f270, %f353;
	fma.rn.f32 	%f289, %f286, %f269, %f289;
	fma.rn.f32 	%f364, %f283, %f272, %f364;
	fma.rn.f32 	%f300, %f283, %f271, %f300;
	fma.rn.f32 	%f360, %f284, %f272, %f360;
	fma.rn.f32 	%f296, %f284, %f271, %f296;
	fma.rn.f32 	%f356, %f285, %f272, %f356;
	fma.rn.f32 	%f292, %f285, %f271, %f292;
	fma.rn.f32 	%f352, %f286, %f272, %f352;
	fma.rn.f32 	%f288, %f286, %f271, %f288;
	fma.rn.f32 	%f363, %f283, %f274, %f363;
	fma.rn.f32 	%f299, %f283, %f273, %f299;
	fma.rn.f32 	%f359, %f284, %f274, %f359;
	fma.rn.f32 	%f295, %f284, %f273, %f295;
	fma.rn.f32 	%f355, %f285, %f274, %f355;
	fma.rn.f32 	%f291, %f285, %f273, %f291;
	fma.rn.f32 	%f351, %f286, %f274, %f351;
	fma.rn.f32 	%f287, %f286, %f273, %f287;
	add.s32 	%r34, %r34, 1;
	add.s64 	%rd20, %rd20, 16384;
	add.s64 	%rd19, %rd19, 4;
	setp.ne.s32 	%p2, %r34, 1024;
	@%p2 bra 	$L__BB0_1;
	ld.param.u64 	%rd18, [mymatmul_kernel0_param_2];
	cvta.to.global.u64 	%rd15, %rd18;
	mov.u32 	%r25, %ctaid.x;
	shl.b32 	%r26, %r25, 17;
	mov.u32 	%r27, %tid.x;
	shl.b32 	%r28, %r27, 7;
	and.b32  	%r29, %r28, 65536;
	or.b32  	%r30, %r29, %r26;
	shl.b32 	%r31, %r27, 2;
	and.b32  	%r32, %r31, 2044;
	or.b32  	%r33, %r30, %r32;
	mul.wide.u32 	%rd16, %r33, 4;
	add.s64 	%rd17, %rd15, %rd16;
	st.global.f32 	[%rd17], %f414;
	st.global.f32 	[%rd17+8192], %f350;
	st.global.f32 	[%rd17+4], %f413;
	st.global.f32 	[%rd17+8196], %f349;
	st.global.f32 	[%rd17+8], %f412;
	st.global.f32 	[%rd17+8200], %f348;
	st.global.f32 	[%rd17+12], %f411;
	st.global.f32 	[%rd17+8204], %f347;
	st.global.f32 	[%rd17+16384], %f410;
	st.global.f32 	[%rd17+24576], %f346;
	st.global.f32 	[%rd17+16388], %f409;
	st.global.f32 	[%rd17+24580], %f345;
	st.global.f32 	[%rd17+16392], %f408;
	st.global.f32 	[%rd17+24584], %f344;
	st.global.f32 	[%rd17+16396], %f407;
	st.global.f32 	[%rd17+24588], %f343;
	st.global.f32 	[%rd17+32768], %f406;
	st.global.f32 	[%rd17+40960], %f342;
	st.global.f32 	[%rd17+32772], %f405;
	st.global.f32 	[%rd17+40964], %f341;
	st.global.f32 	[%rd17+32776], %f404;
	st.global.f32 	[%rd17+40968], %f340;
	st.global.f32 	[%rd17+32780], %f403;
	st.global.f32 	[%rd17+40972], %f339;
	st.global.f32 	[%rd17+49152], %f402;
	st.global.f32 	[%rd17+57344], %f338;
	st.global.f32 	[%rd17+49156], %f401;
	st.global.f32 	[%rd17+57348], %f337;
	st.global.f32 	[%rd17+49160], %f400;
	st.global.f32 	[%rd17+57352], %f336;
	st.global.f32 	[%rd17+49164], %f399;
	st.global.f32 	[%rd17+57356], %f335;
	st.global.f32 	[%rd17+65536], %f398;
	st.global.f32 	[%rd17+73728], %f334;
	st.global.f32 	[%rd17+65540], %f397;
	st.global.f32 	[%rd17+73732], %f333;
	st.global.f32 	[%rd17+65544], %f396;
	st.global.f32 	[%rd17+73736], %f332;
	st.global.f32 	[%rd17+65548], %f395;
	st.global.f32 	[%rd17+73740], %f331;
	st.global.f32 	[%rd17+81920], %f394;
	st.global.f32 	[%rd17+90112], %f330;
	st.global.f32 	[%rd17+81924], %f393;
	st.global.f32 	[%rd17+90116], %f329;
	st.global.f32 	[%rd17+81928], %f392;
	st.global.f32 	[%rd17+90120], %f328;
	st.global.f32 	[%rd17+81932], %f391;
	st.global.f32 	[%rd17+90124], %f327;
	st.global.f32 	[%rd17+98304], %f390;
	st.global.f32 	[%rd17+106496], %f326;
	st.global.f32 	[%rd17+98308], %f389;
	st.global.f32 	[%rd17+106500], %f325;
	st.global.f32 	[%rd17+98312], %f388;
	st.global.f32 	[%rd17+106504], %f324;
	st.global.f32 	[%rd17+98316], %f387;
	st.global.f32 	[%rd17+106508], %f323;
	st.global.f32 	[%rd17+114688], %f386;
	st.global.f32 	[%rd17+122880], %f322;
	st.global.f32 	[%rd17+114692], %f385;
	st.global.f32 	[%rd17+122884], %f321;
	st.global.f32 	[%rd17+114696], %f384;
	st.global.f32 	[%rd17+122888], %f320;
	st.global.f32 	[%rd17+114700], %f383;
	st.global.f32 	[%rd17+122892], %f319;
	st.global.f32 	[%rd17+131072], %f382;
	st.global.f32 	[%rd17+139264], %f318;
	st.global.f32 	[%rd17+131076], %f381;
	st.global.f32 	[%rd17+139268], %f317;
	st.global.f32 	[%rd17+131080], %f380;
	st.global.f32 	[%rd17+139272], %f316;
	st.global.f32 	[%rd17+131084], %f379;
	st.global.f32 	[%rd17+139276], %f315;
	st.global.f32 	[%rd17+147456], %f378;
	st.global.f32 	[%rd17+155648], %f314;
	st.global.f32 	[%rd17+147460], %f377;
	st.global.f32 	[%rd17+155652], %f313;
	st.global.f32 	[%rd17+147464], %f376;
	st.global.f32 	[%rd17+155656], %f312;
	st.global.f32 	[%rd17+147468], %f375;
	st.global.f32 	[%rd17+155660], %f311;
	st.global.f32 	[%rd17+163840], %f374;
	st.global.f32 	[%rd17+172032], %f310;
	st.global.f32 	[%rd17+163844], %f373;
	st.global.f32 	[%rd17+172036], %f309;
	st.global.f32 	[%rd17+163848], %f372;
	st.global.f32 	[%rd17+172040], %f308;
	st.global.f32 	[%rd17+163852], %f371;
	st.global.f32 	[%rd17+172044], %f307;
	st.global.f32 	[%rd17+180224], %f370;
	st.global.f32 	[%rd17+188416], %f306;
	st.global.f32 	[%rd17+180228], %f369;
	st.global.f32 	[%rd17+188420], %f305;
	st.global.f32 	[%rd17+180232], %f368;
	st.global.f32 	[%rd17+188424], %f304;
	st.global.f32 	[%rd17+180236], %f367;
	st.global.f32 	[%rd17+188428], %f303;
	st.global.f32 	[%rd17+196608], %f366;
	st.global.f32 	[%rd17+204800], %f302;
	st.global.f32 	[%rd17+196612], %f365;
	st.global.f32 	[%rd17+204804], %f301;
	st.global.f32 	[%rd17+196616], %f364;
	st.global.f32 	[%rd17+204808], %f300;
	st.global.f32 	[%rd17+196620], %f363;
	st.global.f32 	[%rd17+204812], %f299;
	st.global.f32 	[%rd17+212992], %f362;
	st.global.f32 	[%rd17+221184], %f298;
	st.global.f32 	[%rd17+212996], %f361;
	st.global.f32 	[%rd17+221188], %f297;
	st.global.f32 	[%rd17+213000], %f360;
	st.global.f32 	[%rd17+221192], %f296;
	st.global.f32 	[%rd17+213004], %f359;
	st.global.f32 	[%rd17+221196], %f295;
	st.global.f32 	[%rd17+229376], %f358;
	st.global.f32 	[%rd17+237568], %f294;
	st.global.f32 	[%rd17+229380], %f357;
	st.global.f32 	[%rd17+237572], %f293;
	st.global.f32 	[%rd17+229384], %f356;
	st.global.f32 	[%rd17+237576], %f292;
	st.global.f32 	[%rd17+229388], %f355;
	st.global.f32 	[%rd17+237580], %f291;
	st.global.f32 	[%rd17+245760], %f354;
	st.global.f32 	[%rd17+253952], %f290;
	st.global.f32 	[%rd17+245764], %f353;
	st.global.f32 	[%rd17+253956], %f289;
	st.global.f32 	[%rd17+245768], %f352;
	st.global.f32 	[%rd17+253960], %f288;
	st.global.f32 	[%rd17+245772], %f351;
	st.global.f32 	[%rd17+253964], %f287;
	ret;

}


// ===== COMPILED SASS (sm_100) =====

	.target	sm_100

	.elftype	@"ET_EXEC"


//--------------------- .note.nv.tkinfo           --------------------------
	.section	.note.nv.tkinfo,"",@"SHT_NOTE"
	.sectionflags	@"SHF_NOTE_NV_TKINFO"
	.tkinfo
        /*0018*/ 	.word	0x00000002
        /*0030*/ 	.string	""
        /*0030*/ 	.string	"ptxas"
        /*0030*/ 	.string	"Cuda compilation tools, release 13.0, V13.0.88"
        /*0030*/ 	.string	"Build cuda_13.0.r13.0/compiler.36424714_0"
        /*0030*/ 	.string	"-arch sm_100 -m 64 "



//--------------------- .note.nv.cuinfo           --------------------------
	.section	.note.nv.cuinfo,"",@"SHT_NOTE"
	.sectionflags	@"SHF_NOTE_NV_CUINFO"
        /*0018*/ 	.short	0x0002
        /*001a*/ 	.short	0x0064
        /*001c*/ 	.short	0x0082
	.zero		2


//--------------------- .nv.info                  --------------------------
	.section	.nv.info,"",@"SHT_CUDA_INFO"
	.align	4


	//----- nvinfo : EIATTR_REGCOUNT
	.align		4
        /*0000*/ 	.byte	0x04, 0x2f
        /*0002*/ 	.short	(.L_1 - .L_0)
	.align		4
.L_0:
        /*0004*/ 	.word	index@(mymatmul_kernel0)
        /*0008*/ 	.word	0x00000040


	//----- nvinfo : EIATTR_FRAME_SIZE
	.align		4
.L_1:
        /*000c*/ 	.byte	0x04, 0x11
        /*000e*/ 	.short	(.L_3 - .L_2)
	.align		4
.L_2:
        /*0010*/ 	.word	index@(mymatmul_kernel0)
        /*0014*/ 	.word	0x00000180


	//----- nvinfo : EIATTR_MIN_STACK_SIZE
	.align		4
.L_3:
        /*0018*/ 	.byte	0x04, 0x12
        /*001a*/ 	.short	(.L_5 - .L_4)
	.align		4
.L_4:
        /*001c*/ 	.word	index@(mymatmul_kernel0)
        /*0020*/ 	.word	0x00000180
.L_5:


//--------------------- .nv.compat                --------------------------
	.section	.nv.compat,"",@"SHT_CUDA_COMPAT_INFO"
	.align	4
        /*0000*/ 	.byte	0x02, 0x09, 0x00, 0x00, 0x02, 0x02, 0x01, 0x00, 0x02, 0x05, 0x05, 0x00, 0x03, 0x07, 0x01, 0x01
        /*0010*/ 	.byte	0x02, 0x03, 0x00, 0x00, 0x02, 0x06, 0x01, 0x00, 0x04, 0x0b, 0x08, 0x00, 0x09, 0x00, 0x00, 0x00
        /*0020*/ 	.byte	0x00, 0x00, 0x00, 0x00


//--------------------- .nv.info.mymatmul_kernel0 --------------------------
	.section	.nv.info.mymatmul_kernel0,"",@"SHT_CUDA_INFO"
	.sectionflags	@""
	.align	4


	//----- nvinfo : EIATTR_CUDA_API_VERSION
	.align		4
        /*0000*/ 	.byte	0x04, 0x37
        /*0002*/ 	.short	(.L_7 - .L_6)
.L_6:
        /*0004*/ 	.word	0x00000082


	//----- nvinfo : EIATTR_KPARAM_INFO
	.align		4
.L_7:
        /*0008*/ 	.byte	0x04, 0x17
        /*000a*/ 	.short	(.L_9 - .L_8)
.L_8:
        /*000c*/ 	.word	0x00000000
        /*0010*/ 	.short	0x0002
        /*0012*/ 	.short	0x0010
        /*0014*/ 	.byte	0x00, 0xf5, 0x21, 0x00


	//----- nvinfo : EIATTR_KPARAM_INFO
	.align		4
.L_9:
        /*0018*/ 	.byte	0x04, 0x17
        /*001a*/ 	.short	(.L_11 - .L_10)
.L_10:
        /*001c*/ 	.word	0x00000000
        /*0020*/ 	.short	0x0001
        /*0022*/ 	.short	0x0008
        /*0024*/ 	.byte	0x00, 0xf5, 0x21, 0x00


	//----- nvinfo : EIATTR_KPARAM_INFO
	.align		4
.L_11:
        /*0028*/ 	.byte	0x04, 0x17
        /*002a*/ 	.short	(.L_13 - .L_12)
.L_12:
        /*002c*/ 	.word	0x00000000
        /*0030*/ 	.short	0x0000
        /*0032*/ 	.short	0x0000
        /*0034*/ 	.byte	0x00, 0xf5, 0x21, 0x00


	//----- nvinfo : EIATTR_SPARSE_MMA_MASK
	.align		4
.L_13:
        /*0038*/ 	.byte	0x03, 0x50
        /*003a*/ 	.short	0x0000


	//----- nvinfo : EIATTR_MAXREG_COUNT
	.align		4
        /*003c*/ 	.byte	0x03, 0x1b
        /*003e*/ 	.short	0x0040


	//----- nvinfo : EIATTR_NUM_BARRIERS
	.align		4
        /*0040*/ 	.byte	0x02, 0x4c
        /*0042*/ 	.byte	0x01
	.zero		1


	//----- nvinfo : EIATTR_ANNOTATIONS
	.align		4
        /*0044*/ 	.byte	0x04, 0x55
        /*0046*/ 	.short	(.L_15 - .L_14)


	//   ....[0]....
.L_14:
        /*0048*/ 	.word	0x00000001
        /*004c*/ 	.byte	0x60, 0x00, 0x00, 0x00, 0x01, 0x00, 0x00, 0x00, 0xa0, 0x00, 0x00, 0x00, 0x01, 0x00, 0x00, 0x00
        /* <DEDUP_REMOVED lines=175> */
        /*0b4c*/ 	.byte	0x20, 0x28, 0x00, 0x00


	//----- nvinfo : EIATTR_MERCURY_ISA_VERSION
	.align		4
.L_15:
        /*0b50*/ 	.byte	0x03, 0x5f
        /*0b52*/ 	.short	0x0101


	//----- nvinfo : EIATTR_VRC_CTA_INIT_COUNT
	.align		4
        /*0b54*/ 	.byte	0x02, 0x4a
	.zero		1
	.zero		1


	//----- nvinfo : EIATTR_EXIT_INSTR_OFFSETS
	.align		4
        /*0b58*/ 	.byte	0x04, 0x1c
        /*0b5a*/ 	.short	(.L_17 - .L_16)


	//   ....[0]....
.L_16:
        /*0b5c*/ 	.word	0x00002be0


	//----- nvinfo : EIATTR_MAX_THREADS
	.align		4
.L_17:
        /*0b60*/ 	.byte	0x04, 0x05
        /*0b62*/ 	.short	(.L_19 - .L_18)
.L_18:
        /*0b64*/ 	.word	0x00000400
        /*0b68*/ 	.word	0x00000001
        /*0b6c*/ 	.word	0x00000001


	//----- nvinfo : EIATTR_CBANK_PARAM_SIZE
	.align		4
.L_19:
        /*0b70*/ 	.byte	0x03, 0x19
        /*0b72*/ 	.short	0x0018


	//----- nvinfo : EIATTR_PARAM_CBANK
	.align		4
        /*0b74*/ 	.byte	0x04, 0x0a
        /*0b76*/ 	.short	(.L_21 - .L_20)
	.align		4
.L_20:
        /*0b78*/ 	.word	index@(.nv.constant0.mymatmul_kernel0)
        /*0b7c*/ 	.short	0x0380
        /*0b7e*/ 	.short	0x0018


	//----- nvinfo : EIATTR_SW_WAR
	.align		4
.L_21:
        /*0b80*/ 	.byte	0x04, 0x36
        /*0b82*/ 	.short	(.L_23 - .L_22)
.L_22:
        /*0b84*/ 	.word	0x00000008
.L_23:


//--------------------- .nv.callgraph             --------------------------
	.section	.nv.callgraph,"",@"SHT_CUDA_CALLGRAPH"
	.align	4
	.sectionentsize	8
	.align		4
        /*0000*/ 	.word	0x00000000
	.align		4
        /*0004*/ 	.word	0xffffffff
	.align		4
        /*0008*/ 	.word	0x00000000
	.align		4
        /*000c*/ 	.word	0xfffffffe
	.align		4
        /*0010*/ 	.word	0x00000000
	.align		4
        /*0014*/ 	.word	0xfffffffd
	.align		4
        /*0018*/ 	.word	0x00000000
	.align		4
        /*001c*/ 	.word	0xfffffffc


//--------------------- .text.mymatmul_kernel0    --------------------------
	.section	.text.mymatmul_kernel0,"ax",@progbits
	.align	128
        .global         mymatmul_kernel0
        .type           mymatmul_kernel0,@function
        .size           mymatmul_kernel0,(.L_x_2 - mymatmul_kernel0)
        .other          mymatmul_kernel0,@"STO_CUDA_ENTRY STV_DEFAULT"
mymatmul_kernel0:
.text.mymatmul_kernel0:
[----:B------:R-:W0:Y:S02]  /*0000*/  LDC R1, c[0x0][0x37c] ;  /* 0x0000df00ff017b82 */ /* 0x000e240000000800 */
[----:B0-----:R-:W-:Y:S01]  /*0010*/  IADD3 R1, PT, PT, R1, -0x180, RZ ;  /* 0xfffffe8001017810 */ /* 0x001fe20007ffe0ff */
[----:B------:R-:W0:Y:S05]  /*0020*/  S2R R13, SR_TID.X ;  /* 0x00000000000d7919 */ /* 0x000e2a0000002100 */
[----:B------:R-:W1:Y:S01]  /*0030*/  S2UR UR6, SR_CgaCtaId ;  /* 0x00000000000679c3 */ /* 0x000e620000008800 */
[----:B------:R-:W-:Y:S01]  /*0040*/  UMOV UR4, 0x400 ;  /* 0x0000040000047882 */ /* 0x000fe20000000000 */
[----:B------:R-:W-:Y:S01]  /*0050*/  CS2R R60, SRZ ;  /* 0x00000000003c7805 */ /* 0x000fe2000001ff00 */
[----:B------:R2:W-:Y:S01]  /*0060*/  STL [R1+0x148], RZ ;  /* 0x000148ff01007387 */ /* 0x0005e20000100800 */
[----:B------:R-:W-:Y:S01]  /*0070*/  UIADD3 UR5, UPT, UPT, UR4, 0x80, URZ ;  /* 0x0000008004057890 */ /* 0x000fe2000fffe0ff */
[----:B------:R-:W-:-:S02]  /*0080*/  CS2R R58, SRZ ;  /* 0x00000000003a7805 */ /* 0x000fc4000001ff00 */
[----:B------:R-:W-:Y:S01]  /*0090*/  CS2R R56, SRZ ;  /* 0x0000000000387805 */ /* 0x000fe2000001ff00 */
[----:B------:R2:W-:Y:S01]  /*00a0*/  STL [R1+0x144], RZ ;  /* 0x000144ff01007387 */ /* 0x0005e20000100800 */
[----:B------:R-:W3:Y:S01]  /*00b0*/  LDC.64 R2, c[0x0][0x388] ;  /* 0x0000e200ff027b82 */ /* 0x000ee20000000a00 */
[----:B------:R-:W-:Y:S02]  /*00c0*/  CS2R R54, SRZ ;  /* 0x0000000000367805 */ /* 0x000fe4000001ff00 */
[----:B------:R-:W-:Y:S01]  /*00d0*/  CS2R R52, SRZ ;  /* 0x0000000000347805 */ /* 0x000fe2000001ff00 */
[----:B------:R2:W-:Y:S01]  /*00e0*/  STL [R1+0x140], RZ ;  /* 0x000140ff01007387 */ /* 0x0005e20000100800 */
[----:B------:R-:W-:Y:S02]  /*00f0*/  CS2R R50, SRZ ;  /* 0x0000000000327805 */ /* 0x000fe4000001ff00 */
[----:B------:R-:W-:Y:S02]  /*0100*/  CS2R R48, SRZ ;  /* 0x0000000000307805 */ /* 0x000fe4000001ff00 */
[----:B------:R-:W-:Y:S01]  /*0110*/  CS2R R8, SRZ ;  /* 0x0000000000087805 */ /* 0x000fe2000001ff00 */
[----:B------:R2:W-:Y:S01]  /*0120*/  STL [R1+0x13c], RZ ;  /* 0x00013cff01007387 */ /* 0x0005e20000100800 */
[----:B------:R-:W4:Y:S01]  /*0130*/  LDC.64 R4, c[0x0][0x380] ;  /* 0x0000e000ff047b82 */ /* 0x000f220000000a00 */
[----:B------:R-:W-:-:S02]  /*0140*/  CS2R R10, SRZ ;  /* 0x00000000000a7805 */ /* 0x000fc4000001ff00 */
[----:B------:R-:W-:Y:S01]  /*0150*/  CS2R R24, SRZ ;  /* 0x0000000000187805 */ /* 0x000fe2000001ff00 */
[----:B------:R2:W-:Y:S01]  /*0160*/  STL [R1+0x138], RZ ;  /* 0x000138ff01007387 */ /* 0x0005e20000100800 */
[----:B------:R-:W-:Y:S02]  /*0170*/  CS2R R26, SRZ ;  /* 0x00000000001a7805 */ /* 0x000fe4000001ff00 */
[----:B------:R-:W-:Y:S02]  /*0180*/  CS2R R28, SRZ ;  /* 0x00000000001c7805 */ /* 0x000fe4000001ff00 */
[----:B------:R-:W-:Y:S01]  /*0190*/  CS2R R32, SRZ ;  /* 0x0000000000207805 */ /* 0x000fe2000001ff00 */
[----:B------:R2:W-:Y:S01]  /*01a0*/  STL [R1+0x134], RZ ;  /* 0x000134ff01007387 */ /* 0x0005e20000100800 */
[----:B-1----:R-:W-:Y:S01]  /*01b0*/  ULEA UR4, UR6, UR4, 0x18 ;  /* 0x0000000406047291 */ /* 0x002fe2000f8ec0ff */
[----:B------:R-:W-:Y:S01]  /*01c0*/  CS2R R34, SRZ ;  /* 0x0000000000227805 */ /* 0x000fe2000001ff00 */
[----:B------:R-:W-:Y:S01]  /*01d0*/  ULEA UR5, UR6, UR5, 0x18 ;  /* 0x0000000506057291 */ /* 0x000fe2000f8ec0ff */
[----:B------:R2:W-:Y:S01]  /*01e0*/  STL [R1+0x130], RZ ;  /* 0x000130ff01007387 */ /* 0x0005e20000100800 */
[----:B------:R-:W-:-:S02]  /*01f0*/  CS2R R36, SRZ ;  /* 0x0000000000247805 */ /* 0x000fc4000001ff00 */
[----:B------:R-:W-:Y:S02]  /*0200*/  CS2R R38, SRZ ;  /* 0x0000000000267805 */ /* 0x000fe4000001ff00 */
[----:B------:R-:W-:Y:S01]  /*0210*/  CS2R R40, SRZ ;  /* 0x0000000000287805 */ /* 0x000fe2000001ff00 */
[----:B------:R2:W-:Y:S01]  /*0220*/  STL [R1+0x12c], RZ ;  /* 0x00012cff01007387 */ /* 0x0005e20000100800 */
[C---:B0-----:R-:W-:Y:S01]  /*0230*/  LEA R14, R13.reuse, UR4, 0x2 ;  /* 0x000000040d0e7c11 */ /* 0x041fe2000f8e10ff */
[C---:B---3--:R-:W-:Y:S01]  /*0240*/  IMAD.WIDE.U32 R2, R13.reuse, 0x4, R2 ;  /* 0x000000040d027825 */ /* 0x048fe200078e0002 */
[----:B------:R-:W-:Y:S01]  /*0250*/  CS2R R42, SRZ ;  /* 0x00000000002a7805 */ /* 0x000fe2000001ff00 */
[----:B------:R2:W-:Y:S01]  /*0260*/  STL [R1+0x128], RZ ;  /* 0x000128ff01007387 */ /* 0x0005e20000100800 */
[----:B------:R-:W-:Y:S02]  /*0270*/  CS2R R44, SRZ ;  /* 0x00000000002c7805 */ /* 0x000fe4000001ff00 */
[----:B------:R-:W-:Y:S01]  /*0280*/  LEA R12, R13, UR5, 0x2 ;  /* 0x000000050d0c7c11 */ /* 0x000fe2000f8e10ff */
[----:B------:R-:W0:Y:S01]  /*0290*/  LDCU.64 UR8, c[0x0][0x358] ;  /* 0x00006b00ff0877ac */ /* 0x000e220008000a00 */
[----:B------:R2:W-:Y:S01]  /*02a0*/  STL [R1+0x124], RZ ;  /* 0x000124ff01007387 */ /* 0x0005e20000100800 */
[----:B------:R-:W-:Y:S01]  /*02b0*/  IADD3 R30, P0, PT, R2, 0x2000, RZ ;  /* 0x00002000021e7810 */ /* 0x000fe20007f1e0ff */
[----:B------:R-:W-:-:S02]  /*02c0*/  UMOV UR4, URZ ;  /* 0x000000ff00047c82 */ /* 0x000fc40008000000 */
[----:B------:R2:W-:Y:S01]  /*02d0*/  STL [R1+0x120], RZ ;  /* 0x000120ff01007387 */ /* 0x0005e20000100800 */
[----:B------:R-:W-:Y:S02]  /*02e0*/  IADD3.X R31, PT, PT, RZ, R3, RZ, P0, !PT ;  /* 0x00000003ff1f7210 */ /* 0x000fe400007fe4ff */
[----:B------:R-:W-:Y:S01]  /*02f0*/  CS2R R2, SRZ ;  /* 0x0000000000027805 */ /* 0x000fe2000001ff00 */
[----:B------:R2:W-:Y:S04]  /*0300*/  STL [R1+0x11c], RZ ;  /* 0x00011cff01007387 */ /* 0x0005e80000100800 */
        /* <DEDUP_REMOVED lines=43> */
[----:B------:R2:W-:Y:S01]  /*05c0*/  STL [R1+0x6c], RZ ;  /* 0x00006cff01007387 */ /* 0x0005e20000100800 */
[----:B------:R-:W1:Y:S03]  /*05d0*/  S2R R0, SR_CTAID.X ;  /* 0x0000000000007919 */ /* 0x000e660000002500 */
        /* <DEDUP_REMOVED lines=8> */
[----:B-1----:R-:W-:-:S03]  /*0660*/  LEA R0, R0, R13, 0x5 ;  /* 0x0000000d00007211 */ /* 0x002fc600078e28ff */
[----:B------:R2:W-:Y:S01]  /*0670*/  STL [R1+0x48], RZ ;  /* 0x000048ff01007387 */ /* 0x0005e20000100800 */
[----:B------:R-:W-:Y:S01]  /*0680*/  SHF.L.U32 R7, R0, 0xa, RZ ;  /* 0x0000000a00077819 */ /* 0x000fe200000006ff */
[----:B------:R-:W-:Y:S02]  /*0690*/  HFMA2 R0, -RZ, RZ, 0, 0 ;  /* 0x00000000ff007431 */ /* 0x000fe400000001ff */
[----:B------:R2:W-:Y:S02]  /*06a0*/  STL [R1+0x44], RZ ;  /* 0x000044ff01007387 */ /* 0x0005e40000100800 */
[----:B----4-:R-:W-:Y:S01]  /*06b0*/  IMAD.WIDE.U32 R4, R7, 0x4, R4 ;  /* 0x0000000407047825 */ /* 0x010fe200078e0004 */
[----:B------:R-:W-:Y:S01]  /*06c0*/  CS2R R6, SRZ ;  /* 0x0000000000067805 */ /* 0x000fe2000001ff00 */
[----:B------:R2:W-:Y:S01]  /*06d0*/  STL [R1+0x40], RZ ;  /* 0x000040ff01007387 */ /* 0x0005e20000100800 */
[----:B------:R-:W-:-:S03]  /*06e0*/  MOV R47, R4 ;  /* 0x00000004002f7202 */ /* 0x000fc60000000f00 */
[----:B------:R2:W-:Y:S01]  /*06f0*/  STL [R1+0x3c], RZ ;  /* 0x00003cff01007387 */ /* 0x0005e20000100800 */
[----:B------:R-:W-:Y:S02]  /*0700*/  MOV R46, R5 ;  /* 0x00000005002e7202 */ /* 0x000fe40000000f00 */
        /* <DEDUP_REMOVED lines=15> */
[----:B------:R2:W-:Y:S04]  /*0800*/  STL [R1], RZ ;  /* 0x000000ff01007387 */ /* 0x0005e80000100800 */
[----:B0-----:R2:W-:Y:S02]  /*0810*/  STL [R1+0x14c], R14 ;  /* 0x00014c0e01007387 */ /* 0x0015e40000100800 */
.L_x_0:
[----:B0-----:R-:W0:Y:S01]  /*0820*/  S2R R18, SR_TID.X ;  /* 0x0000000000127919 */ /* 0x001e220000002100 */
[----:B------:R-:W3:Y:S04]  /*0830*/  LDL R19, [R1+0x14c] ;  /* 0x00014c0001137983 */ /* 0x000ee80000100800 */
[----:B--2---:R-:W2:Y:S04]  /*0840*/  LDG.E.CONSTANT R14, desc[UR8][R30.64] ;  /* 0x000000081e0e7981 */ /* 0x004ea8000c1e9900 */
[----:B------:R-:W4:Y:S01]  /*0850*/  LDG.E.CONSTANT R15, desc[UR8][R30.64+0x1000] ;  /* 0x001000081e0f7981 */ /* 0x000f22000c1e9900 */
[----:B------:R-:W1:Y:S01]  /*0860*/  S2UR UR7, SR_CgaCtaId ;  /* 0x00000000000779c3 */ /* 0x000e620000008800 */
[----:B------:R-:W-:-:S02]  /*0870*/  UMOV UR6, 0x400 ;  /* 0x0000040000067882 */ /* 0x000fc40000000000 */
[----:B------:R1:W-:Y:S04]  /*0880*/  STL [R1+0x154], R47 ;  /* 0x0001542f01007387 */ /* 0x0003e80000100800 */
[----:B------:R-:W-:Y:S01]  /*0890*/  STL [R1+0x150], R46 ;  /* 0x0001502e01007387 */ /* 0x000fe20000100800 */
[----:B------:R-:W-:Y:S01]  /*08a0*/  BAR.SYNC.DEFER_BLOCKING 0x0 ;  /* 0x0000000000007b1d */ /* 0x000fe20000010000 */
[----:B0-----:R-:W-:-:S13]  /*08b0*/  ISETP.GT.U32.AND P0, PT, R18, 0x1f, PT ;  /* 0x0000001f1200780c */ /* 0x001fda0003f04070 */
[----:B------:R-:W-:Y:S02]  /*08c0*/  @!P0 MOV R12, R47 ;  /* 0x0000002f000c8202 */ /* 0x000fe40000000f00 */
[----:B------:R-:W-:-:S05]  /*08d0*/  @!P0 MOV R13, R46 ;  /* 0x0000002e000d8202 */ /* 0x000fca0000000f00 */
[----:B------:R-:W3:Y:S04]  /*08e0*/  @!P0 LDG.E.CONSTANT R16, desc[UR8][R12.64] ;  /* 0x000000080c108981 */ /* 0x000ee8000c1e9900 */
[----:B------:R-:W2:Y:S04]  /*08f0*/  LDG.E.CONSTANT R12, desc[UR8][R30.64+-0x2000] ;  /* 0xffe000081e0c7981 */ /* 0x000ea8000c1e9900 */
[----:B------:R-:W4:Y:S01]  /*0900*/  LDG.E.CONSTANT R13, desc[UR8][R30.64+-0x1000] ;  /* 0xfff000081e0d7981 */ /* 0x000f22000c1e9900 */
[----:B------:R-:W-:Y:S01]  /*0910*/  LEA R17, R18, UR5, 0x2 ;  /* 0x0000000512117c11 */ /* 0x000fe2000f8e10ff */
[----:B-1----:R-:W-:-:S02]  /*0920*/  ULEA UR6, UR7, UR6, 0x18 ;  /* 0x0000000607067291 */ /* 0x002fc4000f8ec0ff */
[----:B------:R0:W-:Y:S04]  /*0930*/  STL [R1+0x15c], R30 ;  /* 0x00015c1e01007387 */ /* 0x0001e80000100800 */
[----:B------:R-:W-:Y:S04]  /*0940*/  STL [R1+0x158], R31 ;  /* 0x0001581f01007387 */ /* 0x000fe80000100800 */
[----:B------:R-:W4:Y:S04]  /*0950*/  LDL.LU R47, [R1+0x4c] ;  /* 0x00004c00012f7983 */ /* 0x000f280000300800 */
[----:B0-----:R-:W4:Y:S04]  /*0960*/  LDL.LU R30, [R1+0x50] ;  /* 0x00005000011e7983 */ /* 0x001f280000300800 */
[----:B------:R-:W4:Y:S04]  /*0970*/  LDL.LU R46, [R1+0x58] ;  /* 0x00005800012e7983 */ /* 0x000f280000300800 */
[----:B---3--:R-:W-:Y:S04]  /*0980*/  @!P0 STS [R19], R16 ;  /* 0x0000001013008388 */ /* 0x008fe80000000800 */
[----:B--2---:R0:W-:Y:S04]  /*0990*/  STS [R17], R12 ;  /* 0x0000000c11007388 */ /* 0x0041e80000000800 */
[----:B----4-:R1:W-:Y:S04]  /*09a0*/  STS [R17+0x1000], R13 ;  /* 0x0010000d11007388 */ /* 0x0103e80000000800 */
[----:B------:R-:W-:Y:S04]  /*09b0*/  STS [R17+0x2000], R14 ;  /* 0x0020000e11007388 */ /* 0x000fe80000000800 */
[----:B------:R-:W-:Y:S01]  /*09c0*/  STS [R17+0x3000], R15 ;  /* 0x0030000f11007388 */ /* 0x000fe20000000800 */
[----:B0-----:R-:W-:-:S02]  /*09d0*/  SHF.R.U32.HI R12, RZ, 0x3, R18 ;  /* 0x00000003ff0c7819 */ /* 0x001fc40000011612 */
[----:B-1----:R-:W-:Y:S02]  /*09e0*/  SHF.L.U32 R13, R18, 0x4, RZ ;  /* 0x00000004120d7819 */ /* 0x002fe400000006ff */
[----:B------:R-:W-:Y:S01]  /*09f0*/  LOP3.LUT R31, R12, 0x40, RZ, 0xc0, !PT ;  /* 0x000000400c1f7812 */ /* 0x000fe200078ec0ff */
[----:B------:R-:W-:Y:S01]  /*0a00*/  BAR.SYNC.DEFER_BLOCKING 0x0 ;  /* 0x0000000000007b1d */ /* 0x000fe20000010000 */
[----:B------:R-:W-:-:S05]  /*0a10*/  LOP3.LUT R13, R13, 0x1ff0, RZ, 0xc0, !PT ;  /* 0x00001ff00d0d7812 */ /* 0x000fca00078ec0ff */
[----:B------:R-:W-:Y:S04]  /*0a20*/  LDS.128 R16, [R13+UR5] ;  /* 0x000000050d107984 */ /* 0x000fe80008000c00 */
[----:B------:R-:W0:Y:S04]  /*0a30*/  LDS.128 R20, [R31+UR6] ;  /* 0x000000061f147984 */ /* 0x000e280008000c00 */
[----:B------:R-:W1:Y:S01]  /*0a40*/  LDS.128 R12, [R13+UR5+0x2000] ;  /* 0x002000050d0c7984 */ /* 0x000e620008000c00 */
[----:B0----5:R-:W-:-:S05]  /*0a50*/  FFMA R45, R16, R20, R45 ;  /* 0x00000014102d7223 */ /* 0x021fca000000002d */
[----:B------:R0:W-:Y:S04]  /*0a60*/  STL [R1+0x160], R45 ;  /* 0x0001602d01007387 */ /* 0x0001e80000100800 */
[----:B0-----:R-:W2:Y:S01]  /*0a70*/  LDL.LU R45, [R1+0x54] ;  /* 0x00005400012d7983 */ /* 0x001ea20000300800 */
[C---:B------:R-:W-:Y:S01]  /*0a80*/  FFMA R44, R20.reuse, R17, R44 ;  /* 0x00000011142c7223 */ /* 0x040fe2000000002c */
[C---:B------:R-:W-:Y:S01]  /*0a90*/  FFMA R43, R20.reuse, R18, R43 ;  /* 0x00000012142b7223 */ /* 0x040fe2000000002b */
[----:B------:R-:W-:Y:S01]  /*0aa0*/  FFMA R42, R20, R19, R42 ;  /* 0x00000013142a7223 */ /* 0x000fe2000000002a */
[----:B-1----:R-:W-:Y:S01]  /*0ab0*/  FFMA R47, R12, R20, R47 ;  /* 0x000000140c2f7223 */ /* 0x002fe2000000002f */
[C---:B------:R-:W-:Y:S01]  /*0ac0*/  FFMA R30, R20.reuse, R13, R30 ;  /* 0x0000000d141e7223 */ /* 0x040fe2000000001e */
[----:B------:R-:W-:Y:S04]  /*0ad0*/  STL [R1+0x164], R44 ;  /* 0x0001642c01007387 */ /* 0x000fe80000100800 */
[----:B------:R-:W-:Y:S04]  /*0ae0*/  STL [R1+0x168], R43 ;  /* 0x0001682b01007387 */ /* 0x000fe80000100800 */
[----:B------:R-:W-:Y:S04]  /*0af0*/  STL [R1+0x16c], R42 ;  /* 0x00016c2a01007387 */ /* 0x000fe80000100800 */
[----:B------:R0:W-:Y:S01]  /*0b00*/  STL [R1+0x4c], R47 ;  /* 0x00004c2f01007387 */ /* 0x0001e20000100800 */
[----:B------:R-:W-:-:S03]  /*0b10*/  FFMA R46, R20, R15, R46 ;  /* 0x0000000f142e7223 */ /* 0x000fc6000000002e */
[----:B0-----:R-:W3:Y:S04]  /*0b20*/  LDL.LU R47, [R1+0x60] ;  /* 0x00006000012f7983 */ /* 0x001ee80000300800 */
[----:B------:R-:W4:Y:S04]  /*0b30*/  LDL.LU R42, [R1+0x64] ;  /* 0x00006400012a7983 */ /* 0x000f280000300800 */
[----:B------:R0:W-:Y:S04]  /*0b40*/  STL [R1+0x50], R30 ;  /* 0x0000501e01007387 */ /* 0x0001e80000100800 */
[----:B0-----:R-:W4:Y:S01]  /*0b50*/  LDL.LU R30, [R1+0x68] ;  /* 0x00006800011e7983 */ /* 0x001f220000300800 */
[----:B--2---:R-:W-:-:S03]  /*0b60*/  FFMA R45, R20, R14, R45 ;  /* 0x0000000e142d7223 */ /* 0x004fc6000000002d */
[----:B------:R-:W2:Y:S04]  /*0b70*/  LDL.LU R20, [R1+0x5c] ;  /* 0x00005c0001147983 */ /* 0x000ea80000300800 */
[----:B------:R0:W-:Y:S04]  /*0b80*/  STL [R1+0x58], R46 ;  /* 0x0000582e01007387 */ /* 0x0001e80000100800 */
[----:B------:R1:W-:Y:S04]  /*0b90*/  STL [R1+0x54], R45 ;  /* 0x0000542d01007387 */ /* 0x0003e80000100800 */
[----:B0-----:R-:W2:Y:S04]  /*0ba0*/  LDL.LU R46, [R1+0x6c] ;  /* 0x00006c00012e7983 */ /* 0x001ea80000300800 */
[----:B-1----:R-:W2:Y:S01]  /*0bb0*/  LDL.LU R45, [R1+0x70] ;  /* 0x00007000012d7983 */ /* 0x002ea20000300800 */
[----:B------:R-:W-:Y:S01]  /*0bc0*/  FFMA R41, R16, R21, R41 ;  /* 0x0000001510297223 */ /* 0x000fe20000000029 */
[C---:B------:R-:W-:Y:S01]  /*0bd0*/  FFMA R40, R21.reuse, R17, R40 ;  /* 0x0000001115287223 */ /* 0x040fe20000000028 */
[C---:B------:R-:W-:Y:S01]  /*0be0*/  FFMA R39, R21.reuse, R18, R39 ;  /* 0x0000001215277223 */ /* 0x040fe20000000027 */
[----:B------:R-:W2:Y:S04]  /*0bf0*/  LDL.LU R44, [R1+0x74] ;  /* 0x00007400012c7983 */ /* 0x000ea80000300800 */
[----:B------:R-:W2:Y:S01]  /*0c00*/  LDL.LU R43, [R1+0x78] ;  /* 0x00007800012b7983 */ /* 0x000ea20000300800 */
[C---:B---3--:R-:W-:Y:S01]  /*0c10*/  FFMA R47, R21.reuse, R13, R47 ;  /* 0x0000000d152f7223 */ /* 0x048fe2000000002f */
[----:B----4-:R-:W-:-:S02]  /*0c20*/  FFMA R42, R21, R14, R42 ;  /* 0x0000000e152a7223 */ /* 0x010fc4000000002a */
[----:B------:R-:W-:Y:S04]  /*0c30*/  STL [R1+0x170], R41 ;  /* 0x0001702901007387 */ /* 0x000fe80000100800 */
[----:B------:R-:W-:Y:S04]  /*0c40*/  STL [R1+0x174], R40 ;  /* 0x0001742801007387 */ /* 0x000fe80000100800 */
[----:B------:R-:W-:Y:S01]  /*0c50*/  STL [R1+0x178], R39 ;  /* 0x0001782701007387 */ /* 0x000fe20000100800 */
[----:B------:R-:W-:Y:S01]  /*0c60*/  FFMA R30, R21, R15, R30 ;  /* 0x0000000f151e7223 */ /* 0x000fe2000000001e */
[----:B--2---:R-:W-:-:S05]  /*0c70*/  FFMA R20, R12, R21, R20 ;  /* 0x000000150c147223 */ /* 0x004fca0000000014 */
[----:B------:R-:W-:Y:S04]  /*0c80*/  STL [R1+0x5c], R20 ;  /* 0x00005c1401007387 */ /* 0x000fe80000100800 */
[----:B------:R0:W-:Y:S04]  /*0c90*/  STL [R1+0x64], R42 ;  /* 0x0000642a01007387 */ /* 0x0001e80000100800 */
[----:B------:R-:W-:Y:S04]  /*0ca0*/  STL [R1+0x60], R47 ;  /* 0x0000602f01007387 */ /* 0x000fe80000100800 */
[----:B0-----:R-:W2:Y:S04]  /*0cb0*/  LDL.LU R42, [R1+0x7c] ;  /* 0x00007c00012a7983 */ /* 0x001ea80000300800 */
[----:B------:R-:W3:Y:S04]  /*0cc0*/  LDL.LU R41, [R1+0x80] ;  /* 0x0000800001297983 */ /* 0x000ee80000300800 */
[----:B------:R0:W-:Y:S04]  /*0cd0*/  STL [R1+0x68], R30 ;  /* 0x0000681e01007387 */ /* 0x0001e80000100800 */
[----:B0-----:R-:W4:Y:S04]  /*0ce0*/  LDL.LU R30, [R1+0x84] ;  /* 0x00008400011e7983 */ /* 0x001f280000300800 */
[----:B------:R-:W4:Y:S01]  /*0cf0*/  LDL.LU R20, [R1+0x88] ;  /* 0x0000880001147983 */ /* 0x000f220000300800 */
[----:B------:R-:W-:Y:S01]  /*0d00*/  FFMA R46, R12, R22, R46 ;  /* 0x000000160c2e7223 */ /* 0x000fe2000000002e */
[----:B------:R-:W-:-:S02]  /*0d10*/  FFMA R45, R22, R13, R45 ;  /* 0x0000000d162d7223 */ /* 0x000fc4000000002d */
[----:B------:R-:W4:Y:S04]  /*0d20*/  LDL.LU R40, [R1+0x8c] ;  /* 0x00008c0001287983 */ /* 0x000f280000300800 */
[----:B------:R-:W-:Y:S04]  /*0d30*/  STL [R1+0x6c], R46 ;  /* 0x00006c2e01007387 */ /* 0x000fe80000100800 */
[----:B------:R-:W-:Y:S04]  /*0d40*/  STL [R1+0x70], R45 ;  /* 0x0000702d01007387 */ /* 0x000fe80000100800 */
[----:B------:R-:W4:Y:S01]  /*0d50*/  LDL.LU R39, [R1+0x90] ;  /* 0x0000900001277983 */ /* 0x000f220000300800 */
[C---:B------:R-:W-:Y:S01]  /*0d60*/  FFMA R44, R22.reuse, R14, R44 ;  /* 0x0000000e162c7223 */ /* 0x040fe2000000002c */
[----:B------:R-:W-:-:S04]  /*0d70*/  FFMA R43, R22, R15, R43 ;  /* 0x0000000f162b7223 */ /* 0x000fc8000000002b */
[----:B------:R-:W-:Y:S04]  /*0d80*/  STL [R1+0x74], R44 ;  /* 0x0000742c01007387 */ /* 0x000fe80000100800 */
[----:B------:R0:W-:Y:S01]  /*0d90*/  STL [R1+0x78], R43 ;  /* 0x0000782b01007387 */ /* 0x0001e20000100800 */
[----:B------:R-:W-:Y:S01]  /*0da0*/  FFMA R38, R21, R19, R38 ;  /* 0x0000001315267223 */ /* 0x000fe20000000026 */
[----:B------:R-:W-:Y:S01]  /*0db0*/  FFMA R37, R16, R22, R37 ;  /* 0x0000001610257223 */ /* 0x000fe20000000025 */
[C---:B------:R-:W-:Y:S01]  /*0dc0*/  FFMA R36, R22.reuse, R17, R36 ;  /* 0x0000001116247223 */ /* 0x040fe20000000024 */
[----:B0-----:R-:W4:Y:S01]  /*0dd0*/  LDL.LU R43, [R1+0x94] ;  /* 0x00009400012b7983 */ /* 0x001f220000300800 */
[CC--:B------:R-:W-:Y:S01]  /*0de0*/  FFMA R35, R22.reuse, R18.reuse, R35 ;  /* 0x0000001216237223 */ /* 0x0c0fe20000000023 */
[----:B------:R-:W-:Y:S01]  /*0df0*/  FFMA R34, R22, R19, R34 ;  /* 0x0000001316227223 */ /* 0x000fe20000000022 */
[----:B------:R-:W-:Y:S01]  /*0e00*/  FFMA R33, R16, R23, R33 ;  /* 0x0000001710217223 */ /* 0x000fe20000000021 */
[C---:B------:R-:W-:Y:S01]  /*0e10*/  FFMA R32, R23.reuse, R17, R32 ;  /* 0x0000001117207223 */ /* 0x040fe20000000020 */
[C---:B------:R-:W-:Y:S01]  /*0e20*/  FFMA R29, R23.reuse, R18, R29 ;  /* 0x00000012171d7223 */ /* 0x040fe2000000001d */
[C---:B------:R-:W-:Y:S01]  /*0e30*/  FFMA R28, R23.reuse, R19, R28 ;  /* 0x00000013171c7223 */ /* 0x040fe2000000001c */
[----:B--2---:R-:W-:Y:S01]  /*0e40*/  FFMA R42, R12, R23, R42 ;  /* 0x000000170c2a7223 */ /* 0x004fe2000000002a */
[----:B---3--:R-:W-:-:S04]  /*0e50*/  FFMA R41, R23, R13, R41 ;  /* 0x0000000d17297223 */ /* 0x008fc80000000029 */
[----:B------:R0:W-:Y:S04]  /*0e60*/  STL [R1+0x7c], R42 ;  /* 0x00007c2a01007387 */ /* 0x0001e80000100800 */
[----:B0-----:R-:W2:Y:S01]  /*0e70*/  LDL.LU R42, [R1+0x98] ;  /* 0x00009800012a7983 */ /* 0x001ea20000300800 */
[C---:B----4-:R-:W-:Y:S01]  /*0e80*/  FFMA R30, R23.reuse, R14, R30 ;  /* 0x0000000e171e7223 */ /* 0x050fe2000000001e */
[----:B------:R-:W-:-:S04]  /*0e90*/  FFMA R20, R23, R15, R20 ;  /* 0x0000000f17147223 */ /* 0x000fc80000000014 */
[----:B------:R0:W-:Y:S04]  /*0ea0*/  STL [R1+0x84], R30 ;  /* 0x0000841e01007387 */ /* 0x0001e80000100800 */
[----:B0-----:R-:W3:Y:S04]  /*0eb0*/  LDL.LU R30, [R1+0x9c] ;  /* 0x00009c00011e7983 */ /* 0x001ee80000300800 */
[----:B------:R0:W-:Y:S04]  /*0ec0*/  STL [R1+0x80], R41 ;  /* 0x0000802901007387 */ /* 0x0001e80000100800 */
[----:B0-----:R-:W4:Y:S04]  /*0ed0*/  LDL.LU R41, [R1+0xa0] ;  /* 0x0000a00001297983 */ /* 0x001f280000300800 */
[----:B------:R-:W-:Y:S04]  /*0ee0*/  STL [R1+0x88], R20 ;  /* 0x0000881401007387 */ /* 0x000fe80000100800 */
[----:B------:R-:W0:Y:S02]  /*0ef0*/  LDS.128 R20, [R31+UR6+0x10] ;  /* 0x000010061f147984 */ /* 0x000e240008000c00 */
[----:B0-----:R-:W-:Y:S01]  /*0f00*/  FFMA R40, R12, R20, R40 ;  /* 0x000000140c287223 */ /* 0x001fe20000000028 */
[----:B------:R-:W-:-:S04]  /*0f10*/  FFMA R39, R20, R13, R39 ;  /* 0x0000000d14277223 */ /* 0x000fc80000000027 */
[----:B------:R0:W-:Y:S04]  /*0f20*/  STL [R1+0x8c], R40 ;  /* 0x00008c2801007387 */ /* 0x0001e80000100800 */
[----:B0-----:R-:W4:Y:S04]  /*0f30*/  LDL.LU R40, [R1+0xa4] ;  /* 0x0000a40001287983 */ /* 0x001f280000300800 */
[----:B------:R0:W-:Y:S04]  /*0f40*/  STL [R1+0x90], R39 ;  /* 0x0000902701007387 */ /* 0x0001e80000100800 */
[----:B0-----:R-:W4:Y:S01]  /*0f50*/  LDL.LU R39, [R1+0xa8] ;  /* 0x0000a80001277983 */ /* 0x001f220000300800 */
[----:B------:R-:W-:-:S03]  /*0f60*/  FFMA R43, R20, R14, R43 ;  /* 0x0000000e142b7223 */ /* 0x000fc6000000002b */
[----:B------:R-:W4:Y:S04]  /*0f70*/  LDL.LU R44, [R1+0xac] ;  /* 0x0000ac00012c7983 */ /* 0x000f280000300800 */
[----:B------:R0:W-:Y:S04]  /*0f80*/  STL [R1+0x94], R43 ;  /* 0x0000942b01007387 */ /* 0x0001e80000100800 */
[----:B0-----:R-:W4:Y:S01]  /*0f90*/  LDL.LU R43, [R1+0xb0] ;  /* 0x0000b000012b7983 */ /* 0x001f220000300800 */
[----:B--2---:R-:W-:-:S05]  /*0fa0*/  FFMA R42, R20, R15, R42 ;  /* 0x0000000f142a7223 */ /* 0x004fca000000002a */
[----:B------:R-:W-:Y:S01]  /*0fb0*/  STL [R1+0x98], R42 ;  /* 0x0000982a01007387 */ /* 0x000fe20000100800 */
[----:B---3--:R-:W-:-:S05]  /*0fc0*/  FFMA R30, R12, R21, R30 ;  /* 0x000000150c1e7223 */ /* 0x008fca000000001e */
[----:B------:R0:W-:Y:S01]  /*0fd0*/  STL [R1+0x9c], R30 ;  /* 0x00009c1e01007387 */ /* 0x0001e20000100800 */
[----:B----4-:R-:W-:-:S03]  /*0fe0*/  FFMA R41, R13, R21, R41 ;  /* 0x000000150d297223 */ /* 0x010fc60000000029 */
[----:B0-----:R-:W2:Y:S04]  /*0ff0*/  LDL.LU R30, [R1+0xb4] ;  /* 0x0000b400011e7983 */ /* 0x001ea80000300800 */
[----:B------:R0:W-:Y:S04]  /*1000*/  STL [R1+0xa0], R41 ;  /* 0x0000a02901007387 */ /* 0x0001e80000100800 */
[----:B0-----:R-:W3:Y:S01]  /*1010*/  LDL.LU R41, [R1+0xb8] ;  /* 0x0000b80001297983 */ /* 0x001ee20000300800 */
[----:B------:R-:W-:-:S05]  /*1020*/  FFMA R40, R14, R21, R40 ;  /* 0x000000150e287223 */ /* 0x000fca0000000028 */
[----:B------:R0:W-:Y:S01]  /*1030*/  STL [R1+0xa4], R40 ;  /* 0x0000a42801007387 */ /* 0x0001e20000100800 */
[----:B------:R-:W-:-:S03]  /*1040*/  FFMA R39, R15, R21, R39 ;  /* 0x000000150f277223 */ /* 0x000fc60000000027 */
[----:B0-----:R-:W4:Y:S04]  /*1050*/  LDL.LU R40, [R1+0xbc] ;  /* 0x0000bc0001287983 */ /* 0x001f280000300800 */
[----:B------:R-:W4:Y:S04]  /*1060*/  LDL.LU R42, [R1+0xc0] ;  /* 0x0000c000012a7983 */ /* 0x000f280000300800 */
[----:B------:R0:W-:Y:S04]  /*1070*/  STL [R1+0xa8], R39 ;  /* 0x0000a82701007387 */ /* 0x0001e80000100800 */
[----:B0-----:R-:W4:Y:S01]  /*1080*/  LDL.LU R39, [R1+0xc4] ;  /* 0x0000c40001277983 */ /* 0x001f220000300800 */
[----:B------:R-:W-:Y:S01]  /*1090*/  FFMA R27, R16, R20, R27 ;  /* 0x00000014101b7223 */ /* 0x000fe2000000001b */
[C---:B------:R-:W-:Y:S01]  /*10a0*/  FFMA R26, R20.reuse, R17, R26 ;  /* 0x00000011141a7223 */ /* 0x040fe2000000001a */
[C---:B------:R-:W-:Y:S01]  /*10b0*/  FFMA R25, R20.reuse, R18, R25 ;  /* 0x0000001214197223 */ /* 0x040fe20000000019 */
[----:B------:R-:W-:-:S02]  /*10c0*/  FFMA R24, R20, R19, R24 ;  /* 0x0000001314187223 */ /* 0x000fc40000000018 */
[----:B------:R-:W4:Y:S01]  /*10d0*/  LDL.LU R20, [R1+0xc8] ;  /* 0x0000c80001147983 */ /* 0x000f220000300800 */
[-C--:B------:R-:W-:Y:S01]  /*10e0*/  FFMA R44, R12, R22.reuse, R44 ;  /* 0x000000160c2c7223 */ /* 0x080fe2000000002c */
[----:B------:R-:W-:-:S04]  /*10f0*/  FFMA R43, R13, R22, R43 ;  /* 0x000000160d2b7223 */ /* 0x000fc8000000002b */
[----:B------:R-:W-:Y:S01]  /*1100*/  STL [R1+0xac], R44 ;  /* 0x0000ac2c01007387 */ /* 0x000fe20000100800 */
[----:B--2---:R-:W-:-:S05]  /*1110*/  FFMA R30, R14, R22, R30 ;  /* 0x000000160e1e7223 */ /* 0x004fca000000001e */
[----:B------:R0:W-:Y:S04]  /*1120*/  STL [R1+0xb4], R30 ;  /* 0x0000b41e01007387 */ /* 0x0001e80000100800 */
[----:B------:R-:W-:Y:S01]  /*1130*/  STL [R1+0xb0], R43 ;  /* 0x0000b02b01007387 */ /* 0x000fe20000100800 */
[----:B---3--:R-:W-:-:S03]  /*1140*/  FFMA R41, R15, R22, R41 ;  /* 0x000000160f297223 */ /* 0x008fc60000000029 */
[----:B0-----:R-:W2:Y:S04]  /*1150*/  LDL.LU R30, [R1+0xcc] ;  /* 0x0000cc00011e7983 */ /* 0x001ea80000300800 */
[----:B------:R0:W-:Y:S04]  /*1160*/  STL [R1+0xb8], R41 ;  /* 0x0000b82901007387 */ /* 0x0001e80000100800 */
[----:B0-----:R-:W3:Y:S01]  /*1170*/  LDL.LU R41, [R1+0xd0] ;  /* 0x0000d00001297983 */ /* 0x001ee20000300800 */
[-C--:B----4-:R-:W-:Y:S01]  /*1180*/  FFMA R40, R12, R23.reuse, R40 ;  /* 0x000000170c287223 */ /* 0x090fe20000000028 */
[----:B------:R-:W-:-:S04]  /*1190*/  FFMA R42, R13, R23, R42 ;  /* 0x000000170d2a7223 */ /* 0x000fc8000000002a */
[----:B------:R0:W-:Y:S04]  /*11a0*/  STL [R1+0xbc], R40 ;  /* 0x0000bc2801007387 */ /* 0x0001e80000100800 */
[----:B0-----:R-:W4:Y:S01]  /*11b0*/  LDL.LU R40, [R1+0xd4] ;  /* 0x0000d40001287983 */ /* 0x001f220000300800 */
[----:B------:R-:W-:-:S03]  /*11c0*/  FFMA R39, R14, R23, R39 ;  /* 0x000000170e277223 */ /* 0x000fc60000000027 */
[----:B------:R-:W4:Y:S04]  /*11d0*/  LDL.LU R43, [R1+0xd8] ;  /* 0x0000d800012b7983 */ /* 0x000f280000300800 */
[----:B------:R-:W-:Y:S04]  /*11e0*/  STL [R1+0xc0], R42 ;  /* 0x0000c02a01007387 */ /* 0x000fe80000100800 */
[----:B------:R0:W-:Y:S04]  /*11f0*/  STL [R1+0xc4], R39 ;  /* 0x0000c42701007387 */ /* 0x0001e80000100800 */
[----:B0-----:R-:W4:Y:S01]  /*1200*/  LDL.LU R39, [R1+0xdc] ;  /* 0x0000dc0001277983 */ /* 0x001f220000300800 */
[----:B------:R-:W-:Y:S01]  /*1210*/  FFMA R20, R15, R23, R20 ;  /* 0x000000170f147223 */ /* 0x000fe20000000014 */
[-C--:B------:R-:W-:Y:S01]  /*1220*/  FFMA R11, R16, R21.reuse, R11 ;  /* 0x00000015100b7223 */ /* 0x080fe2000000000b */
[-C--:B------:R-:W-:Y:S01]  /*1230*/  FFMA R10, R17, R21.reuse, R10 ;  /* 0x00000015110a7223 */ /* 0x080fe2000000000a */
[----:B------:R-:W4:Y:S01]  /*1240*/  LDL.LU R42, [R1+0xe0] ;  /* 0x0000e000012a7983 */ /* 0x000f220000300800 */
[-C--:B------:R-:W-:Y:S01]  /*1250*/  FFMA R9, R18, R21.reuse, R9 ;  /* 0x0000001512097223 */ /* 0x080fe20000000009 */
[----:B------:R-:W-:Y:S01]  /*1260*/  FFMA R8, R19, R21, R8 ;  /* 0x0000001513087223 */ /* 0x000fe20000000008 */
[-C--:B------:R-:W-:Y:S01]  /*1270*/  FFMA R7, R16, R22.reuse, R7 ;  /* 0x0000001610077223 */ /* 0x080fe20000000007 */
[-C--:B------:R-:W-:Y:S01]  /*1280*/  FFMA R6, R17, R22.reuse, R6 ;  /* 0x0000001611067223 */ /* 0x080fe20000000006 */
[-C--:B------:R-:W-:Y:S01]  /*1290*/  FFMA R5, R18, R22.reuse, R5 ;  /* 0x0000001612057223 */ /* 0x080fe20000000005 */
[----:B------:R-:W-:Y:S01]  /*12a0*/  FFMA R4, R19, R22, R4 ;  /* 0x0000001613047223 */ /* 0x000fe20000000004 */
[-C--:B------:R-:W-:Y:S01]  /*12b0*/  FFMA R3, R16, R23.reuse, R3 ;  /* 0x0000001710037223 */ /* 0x080fe20000000003 */
[-C--:B------:R-:W-:Y:S01]  /*12c0*/  FFMA R2, R17, R23.reuse, R2 ;  /* 0x0000001711027223 */ /* 0x080fe20000000002 */
[-C--:B------:R-:W-:Y:S01]  /*12d0*/  FFMA R0, R18, R23.reuse, R0 ;  /* 0x0000001712007223 */ /* 0x080fe20000000000 */
[----:B------:R-:W-:Y:S01]  /*12e0*/  FFMA R48, R19, R23, R48 ;  /* 0x0000001713307223 */ /* 0x000fe20000000030 */
[----:B------:R-:W-:Y:S04]  /*12f0*/  STL [R1+0xc8], R20 ;  /* 0x0000c81401007387 */ /* 0x000fe80000100800 */
[----:B------:R-:W0:Y:S02]  /*1300*/  LDS.128 R20, [R31+UR6+0x20] ;  /* 0x000020061f147984 */ /* 0x000e240008000c00 */
[----:B0-----:R-:W-:Y:S01]  /*1310*/  FFMA R49, R16, R20, R49 ;  /* 0x0000001410317223 */ /* 0x001fe20000000031 */
[C---:B------:R-:W-:Y:S01]  /*1320*/  FFMA R50, R20.reuse, R17, R50 ;  /* 0x0000001114327223 */ /* 0x040fe20000000032 */
[C---:B------:R-:W-:Y:S01]  /*1330*/  FFMA R51, R20.reuse, R18, R51 ;  /* 0x0000001214337223 */ /* 0x040fe20000000033 */
[----:B------:R-:W-:Y:S01]  /*1340*/  FFMA R52, R20, R19, R52 ;  /* 0x0000001314347223 */ /* 0x000fe20000000034 */
[----:B--2---:R-:W-:-:S05]  /*1350*/  FFMA R30, R12, R20, R30 ;  /* 0x000000140c1e7223 */ /* 0x004fca000000001e */
[----:B------:R0:W-:Y:S01]  /*1360*/  STL [R1+0xcc], R30 ;  /* 0x0000cc1e01007387 */ /* 0x0001e20000100800 */
[----:B---3--:R-:W-:-:S03]  /*1370*/  FFMA R41, R20, R13, R41 ;  /* 0x0000000d14297223 */ /* 0x008fc60000000029 */
[----:B0-----:R-:W2:Y:S04]  /*1380*/  LDL.LU R30, [R1+0xe4] ;  /* 0x0000e400011e7983 */ /* 0x001ea80000300800 */
[----:B------:R0:W-:Y:S04]  /*1390*/  STL [R1+0xd0], R41 ;  /* 0x0000d02901007387 */ /* 0x0001e80000100800 */
[----:B0-----:R-:W3:Y:S01]  /*13a0*/  LDL.LU R41, [R1+0xe8] ;  /* 0x0000e80001297983 */ /* 0x001ee20000300800 */
[C---:B----4-:R-:W-:Y:S01]  /*13b0*/  FFMA R40, R20.reuse, R14, R40 ;  /* 0x0000000e14287223 */ /* 0x050fe20000000028 */
[----:B------:R-:W-:-:S04]  /*13c0*/  FFMA R43, R20, R15, R43 ;  /* 0x0000000f142b7223 */ /* 0x000fc8000000002b */
[----:B------:R0:W-:Y:S04]  /*13d0*/  STL [R1+0xd4], R40 ;  /* 0x0000d42801007387 */ /* 0x0001e80000100800 */
[----:B0-----:R-:W4:Y:S04]  /*13e0*/  LDL.LU R40, [R1+0xec] ;  /* 0x0000ec0001287983 */ /* 0x001f280000300800 */
[----:B------:R0:W-:Y:S01]  /*13f0*/  STL [R1+0xd8], R43 ;  /* 0x0000d82b01007387 */ /* 0x0001e20000100800 */
[----:B------:R-:W-:-:S03]  /*1400*/  FFMA R39, R12, R21, R39 ;  /* 0x000000150c277223 */ /* 0x000fc60000000027 */
[----:B0-----:R-:W4:Y:S04]  /*1410*/  LDL.LU R43, [R1+0xf0] ;  /* 0x0000f000012b7983 */ /* 0x001f280000300800 */
[----:B------:R0:W-:Y:S04]  /*1420*/  STL [R1+0xdc], R39 ;  /* 0x0000dc2701007387 */ /* 0x0001e80000100800 */
[----:B0-----:R-:W4:Y:S04]  /*1430*/  LDL.LU R39, [R1+0xf4] ;  /* 0x0000f40001277983 */ /* 0x001f280000300800 */
[----:B------:R-:W4:Y:S01]  /*1440*/  LDL.LU R20, [R1+0xf8] ;  /* 0x0000f80001147983 */ /* 0x000f220000300800 */
[----:B------:R-:W-:-:S05]  /*1450*/  FFMA R42, R13, R21, R42 ;  /* 0x000000150d2a7223 */ /* 0x000fca000000002a */
[----:B------:R0:W-:Y:S04]  /*1460*/  STL [R1+0xe0], R42 ;  /* 0x0000e02a01007387 */ /* 0x0001e80000100800 */
[----:B0-----:R-:W4:Y:S01]  /*1470*/  LDL.LU R42, [R1+0xfc] ;  /* 0x0000fc00012a7983 */ /* 0x001f220000300800 */
[-C--:B------:R-:W-:Y:S01]  /*1480*/  FFMA R53, R16, R21.reuse, R53 ;  /* 0x0000001510357223 */ /* 0x080fe20000000035 */
[-C--:B------:R-:W-:Y:S01]  /*1490*/  FFMA R54, R17, R21.reuse, R54 ;  /* 0x0000001511367223 */ /* 0x080fe20000000036 */
[-C--:B------:R-:W-:Y:S01]  /*14a0*/  FFMA R55, R18, R21.reuse, R55 ;  /* 0x0000001512377223 */ /* 0x080fe20000000037 */
[-C--:B------:R-:W-:Y:S01]  /*14b0*/  FFMA R56, R19, R21.reuse, R56 ;  /* 0x0000001513387223 */ /* 0x080fe20000000038 */
[----:B--2---:R-:W-:-:S05]  /*14c0*/  FFMA R30, R14, R21, R30 ;  /* 0x000000150e1e7223 */ /* 0x004fca000000001e */
[----:B------:R0:W-:Y:S01]  /*14d0*/  STL [R1+0xe4], R30 ;  /* 0x0000e41e01007387 */ /* 0x0001e20000100800 */
[----:B---3--:R-:W-:-:S03]  /*14e0*/  FFMA R41, R15, R21, R41 ;  /* 0x000000150f297223 */ /* 0x008fc60000000029 */
[----:B0-----:R-:W2:Y:S04]  /*14f0*/  LDL.LU R30, [R1] ;  /* 0x00000000011e7983 */ /* 0x001ea80000300800 */
[----:B------:R0:W-:Y:S04]  /*1500*/  STL [R1+0xe8], R41 ;  /* 0x0000e82901007387 */ /* 0x0001e80000100800 */
[----:B0-----:R-:W3:Y:S01]  /*1510*/  LDL.LU R41, [R1+0x100] ;  /* 0x0001000001297983 */ /* 0x001ee20000300800 */
[----:B----4-:R-:W-:-:S05]  /*1520*/  FFMA R40, R12, R22, R40 ;  /* 0x000000160c287223 */ /* 0x010fca0000000028 */
[----:B------:R0:W-:Y:S01]  /*1530*/  STL [R1+0xec], R40 ;  /* 0x0000ec2801007387 */ /* 0x0001e20000100800 */
[----:B------:R-:W-:-:S03]  /*1540*/  FFMA R43, R13, R22, R43 ;  /* 0x000000160d2b7223 */ /* 0x000fc6000000002b */
[----:B0-----:R-:W4:Y:S01]  /*1550*/  LDL.LU R40, [R1+0x4] ;  /* 0x0000040001287983 */ /* 0x001f220000300800 */
[----:B------:R-:W-:-:S05]  /*1560*/  FFMA R39, R14, R22, R39 ;  /* 0x000000160e277223 */ /* 0x000fca0000000027 */
[----:B------:R0:W-:Y:S04]  /*1570*/  STL [R1+0xf4], R39 ;  /* 0x0000f42701007387 */ /* 0x0001e80000100800 */
[----:B------:R-:W-:Y:S01]  /*1580*/  STL [R1+0xf0], R43 ;  /* 0x0000f02b01007387 */ /* 0x000fe20000100800 */
[----:B------:R-:W-:-:S03]  /*1590*/  FFMA R20, R15, R22, R20 ;  /* 0x000000160f147223 */ /* 0x000fc60000000014 */
[----:B0-----:R-:W4:Y:S04]  /*15a0*/  LDL.LU R39, [R1+0x104] ;  /* 0x0001040001277983 */ /* 0x001f280000300800 */
[----:B------:R-:W4:Y:S04]  /*15b0*/  LDL.LU R21, [R1+0x8] ;  /* 0x0000080001157983 */ /* 0x000f280000300800 */
[----:B------:R0:W-:Y:S04]  /*15c0*/  STL [R1+0xf8], R20 ;  /* 0x0000f81401007387 */ /* 0x0001e80000100800 */
[----:B0-----:R-:W4:Y:S01]  /*15d0*/  LDL.LU R20, [R1+0x108] ;  /* 0x0001080001147983 */ /* 0x001f220000300800 */
[----:B------:R-:W-:-:S03]  /*15e0*/  FFMA R42, R12, R23, R42 ;  /* 0x000000170c2a7223 */ /* 0x000fc6000000002a */
[----:B------:R-:W4:Y:S04]  /*15f0*/  LDL.LU R47, [R1+0xc] ;  /* 0x00000c00012f7983 */ /* 0x000f280000300800 */
[----:B------:R-:W4:Y:S04]  /*1600*/  LDL.LU R46, [R1+0x1c] ;  /* 0x00001c00012e7983 */ /* 0x000f280000300800 */
[----:B------:R-:W-:Y:S04]  /*1610*/  STL [R1+0xfc], R42 ;  /* 0x0000fc2a01007387 */ /* 0x000fe80000100800 */
[----:B------:R-:W4:Y:S01]  /*1620*/  LDL.LU R45, [R1+0x2c] ;  /* 0x00002c00012d7983 */ /* 0x000f220000300800 */
[-C--:B------:R-:W-:Y:S01]  /*1630*/  FFMA R57, R16, R22.reuse, R57 ;  /* 0x0000001610397223 */ /* 0x080fe20000000039 */
[-C--:B------:R-:W-:Y:S01]  /*1640*/  FFMA R58, R17, R22.reuse, R58 ;  /* 0x00000016113a7223 */ /* 0x080fe2000000003a */
[-C--:B------:R-:W-:Y:S01]  /*1650*/  FFMA R59, R18, R22.reuse, R59 ;  /* 0x00000016123b7223 */ /* 0x080fe2000000003b */
[----:B------:R-:W-:Y:S01]  /*1660*/  FFMA R60, R19, R22, R60 ;  /* 0x00000016133c7223 */ /* 0x000fe2000000003c */
[-C--:B------:R-:W-:Y:S01]  /*1670*/  FFMA R61, R16, R23.reuse, R61 ;  /* 0x00000017103d7223 */ /* 0x080fe2000000003d */
[----:B--2---:R-:W-:-:S05]  /*1680*/  FFMA R30, R17, R23, R30 ;  /* 0x00000017111e7223 */ /* 0x004fca000000001e */
[----:B------:R0:W-:Y:S01]  /*1690*/  STL [R1], R30 ;  /* 0x0000001e01007387 */ /* 0x0001e20000100800 */
[----:B---3--:R-:W-:-:S03]  /*16a0*/  FFMA R41, R13, R23, R41 ;  /* 0x000000170d297223 */ /* 0x008fc60000000029 */
[----:B0-----:R-:W2:Y:S04]  /*16b0*/  LDL.LU R30, [R1+0x3c] ;  /* 0x00003c00011e7983 */ /* 0x001ea80000300800 */
[----:B------:R-:W3:Y:S04]  /*16c0*/  LDL.LU R44, [R1+0x10c] ;  /* 0x00010c00012c7983 */ /* 0x000ee80000300800 */
[----:B------:R-:W3:Y:S04]  /*16d0*/  LDL.LU R43, [R1+0x11c] ;  /* 0x00011c00012b7983 */ /* 0x000ee80000300800 */
[----:B------:R0:W-:Y:S04]  /*16e0*/  STL [R1+0x100], R41 ;  /* 0x0001002901007387 */ /* 0x0001e80000100800 */
[----:B------:R-:W3:Y:S01]  /*16f0*/  LDL.LU R42, [R1+0x12c] ;  /* 0x00012c00012a7983 */ /* 0x000ee20000300800 */
[----:B----4-:R-:W-:-:S05]  /*1700*/  FFMA R40, R18, R23, R40 ;  /* 0x0000001712287223 */ /* 0x010fca0000000028 */
[----:B------:R-:W-:Y:S04]  /*1710*/  STL [R1+0x4], R40 ;  /* 0x0000042801007387 */ /* 0x000fe80000100800 */
[----:B0-----:R-:W4:Y:S01]  /*1720*/  LDL.LU R41, [R1+0x13c] ;  /* 0x00013c0001297983 */ /* 0x001f220000300800 */
[----:B------:R-:W-:-:S05]  /*1730*/  FFMA R39, R14, R23, R39 ;  /* 0x000000170e277223 */ /* 0x000fca0000000027 */
[----:B------:R0:W-:Y:S01]  /*1740*/  STL [R1+0x104], R39 ;  /* 0x0001042701007387 */ /* 0x0001e20000100800 */
[----:B------:R-:W-:-:S03]  /*1750*/  FFMA R21, R19, R23, R21 ;  /* 0x0000001713157223 */ /* 0x000fc60000000015 */
[----:B0-----:R-:W4:Y:S01]  /*1760*/  LDL.LU R39, [R1+0x10] ;  /* 0x0000100001277983 */ /* 0x001f220000300800 */
[----:B------:R-:W-:-:S03]  /*1770*/  FFMA R20, R15, R23, R20 ;  /* 0x000000170f147223 */ /* 0x000fc60000000014 */
[----:B------:R-:W4:Y:S04]  /*1780*/  LDL.LU R40, [R1+0x20] ;  /* 0x0000200001287983 */ /* 0x000f280000300800 */
[----:B------:R-:W-:Y:S04]  /*1790*/  STL [R1+0x108], R20 ;  /* 0x0001081401007387 */ /* 0x000fe80000100800 */
[----:B------:R-:W-:Y:S04]  /*17a0*/  STL [R1+0x8], R21 ;  /* 0x0000081501007387 */ /* 0x000fe80000100800 */
[----:B------:R0:W1:Y:S04]  /*17b0*/  LDS.128 R20, [R31+UR6+0x30] ;  /* 0x000030061f147984 */ /* 0x0000680008000c00 */
[----:B0-----:R-:W4:Y:S01]  /*17c0*/  LDL.LU R31, [R1+0x30] ;  /* 0x00003000011f7983 */ /* 0x001f220000300800 */
[C---:B-1----:R-:W-:Y:S01]  /*17d0*/  FFMA R47, R16.reuse, R20, R47 ;  /* 0x00000014102f7223 */ /* 0x042fe2000000002f */
[C---:B------:R-:W-:Y:S01]  /*17e0*/  FFMA R46, R16.reuse, R21, R46 ;  /* 0x00000015102e7223 */ /* 0x040fe2000000002e */
[----:B------:R-:W-:-:S03]  /*17f0*/  FFMA R45, R16, R22, R45 ;  /* 0x00000016102d7223 */ /* 0x000fc6000000002d */
[----:B------:R-:W-:Y:S01]  /*1800*/  STL [R1+0xc], R47 ;  /* 0x00000c2f01007387 */ /* 0x000fe20000100800 */
[----:B--2---:R-:W-:Y:S01]  /*1810*/  FFMA R30, R16, R23, R30 ;  /* 0x00000017101e7223 */ /* 0x004fe2000000001e */
[----:B---3--:R-:W-:-:S04]  /*1820*/  FFMA R44, R12, R20, R44 ;  /* 0x000000140c2c7223 */ /* 0x008fc8000000002c */
[----:B------:R0:W-:Y:S01]  /*1830*/  STL [R1+0x3c], R30 ;  /* 0x00003c1e01007387 */ /* 0x0001e20000100800 */
[----:B------:R-:W-:-:S03]  /*1840*/  FFMA R43, R12, R21, R43 ;  /* 0x000000150c2b7223 */ /* 0x000fc6000000002b */
[----:B------:R1:W-:Y:S04]  /*1850*/  STL [R1+0x1c], R46 ;  /* 0x00001c2e01007387 */ /* 0x0003e80000100800 */
[----:B0-----:R-:W2:Y:S01]  /*1860*/  LDL.LU R30, [R1+0x40] ;  /* 0x00004000011e7983 */ /* 0x001ea20000300800 */
[----:B------:R-:W-:-:S03]  /*1870*/  FFMA R42, R12, R22, R42 ;  /* 0x000000160c2a7223 */ /* 0x000fc6000000002a */
[----:B------:R-:W-:Y:S04]  /*1880*/  STL [R1+0x2c], R45 ;  /* 0x00002c2d01007387 */ /* 0x000fe80000100800 */
[----:B------:R-:W3:Y:S04]  /*1890*/  LDL.LU R16, [R1+0x148] ;  /* 0x0001480001107983 */ /* 0x000ee80000300800 */
[----:B-1----:R-:W3:Y:S04]  /*18a0*/  LDL.LU R46, [R1+0x110] ;  /* 0x00011000012e7983 */ /* 0x002ee80000300800 */
[----:B------:R-:W-:Y:S04]  /*18b0*/  STL [R1+0x10c], R44 ;  /* 0x00010c2c01007387 */ /* 0x000fe80000100800 */
[----:B------:R-:W-:Y:S04]  /*18c0*/  STL [R1+0x11c], R43 ;  /* 0x00011c2b01007387 */ /* 0x000fe80000100800 */
[----:B------:R-:W-:Y:S01]  /*18d0*/  STL [R1+0x12c], R42 ;  /* 0x00012c2a01007387 */ /* 0x000fe20000100800 */
[----:B----4-:R-:W-:Y:S01]  /*18e0*/  FFMA R41, R12, R23, R41 ;  /* 0x000000170c297223 */ /* 0x010fe20000000029 */
[----:B------:R-:W-:Y:S01]  /*18f0*/  FFMA R39, R20, R17, R39 ;  /* 0x0000001114277223 */ /* 0x000fe20000000027 */
[----:B------:R-:W-:-:S04]  /*1900*/  FFMA R40, R17, R21, R40 ;  /* 0x0000001511287223 */ /* 0x000fc80000000028 */
[----:B------:R0:W-:Y:S04]  /*1910*/  STL [R1+0x10], R39 ;  /* 0x0000102701007387 */ /* 0x0001e80000100800 */
[----:B0-----:R-:W4:Y:S04]  /*1920*/  LDL.LU R39, [R1+0x120] ;  /* 0x0001200001277983 */ /* 0x001f280000300800 */
[----:B------:R-:W-:Y:S04]  /*1930*/  STL [R1+0x13c], R41 ;  /* 0x00013c2901007387 */ /* 0x000fe80000100800 */
[----:B------:R-:W4:Y:S04]  /*1940*/  LDL.LU R12, [R1+0x130] ;  /* 0x00013000010c7983 */ /* 0x000f280000300800 */
[----:B------:R0:W-:Y:S01]  /*1950*/  STL [R1+0x20], R40 ;  /* 0x0000202801007387 */ /* 0x0001e20000100800 */
[----:B------:R-:W-:-:S03]  /*1960*/  FFMA R31, R17, R22, R31 ;  /* 0x00000016111f7223 */ /* 0x000fc6000000001f */
[----:B0-----:R-:W4:Y:S04]  /*1970*/  LDL.LU R40, [R1+0x140] ;  /* 0x0001400001287983 */ /* 0x001f280000300800 */
[----:B------:R-:W4:Y:S04]  /*1980*/  LDL.LU R41, [R1+0x14] ;  /* 0x0000140001297983 */ /* 0x000f280000300800 */
[----:B------:R-:W4:Y:S04]  /*1990*/  LDL.LU R42, [R1+0x24] ;  /* 0x00002400012a7983 */ /* 0x000f280000300800 */
[----:B------:R-:W4:Y:S04]  /*19a0*/  LDL.LU R43, [R1+0x34] ;  /* 0x00003400012b7983 */ /* 0x000f280000300800 */
[----:B------:R-:W-:Y:S04]  /*19b0*/  STL [R1+0x30], R31 ;  /* 0x0000301f01007387 */ /* 0x000fe80000100800 */
[----:B------:R-:W4:Y:S04]  /*19c0*/  LDL.LU R44, [R1+0x44] ;  /* 0x00004400012c7983 */ /* 0x000f280000300800 */
[----:B------:R-:W4:Y:S01]  /*19d0*/  LDL.LU R45, [R1+0x114] ;  /* 0x00011400012d7983 */ /* 0x000f220000300800 */
[----:B--2---:R-:W-:-:S05]  /*19e0*/  FFMA R30, R17, R23, R30 ;  /* 0x00000017111e7223 */ /* 0x004fca000000001e */
[----:B------:R0:W-:Y:S01]  /*19f0*/  STL [R1+0x40], R30 ;  /* 0x0000401e01007387 */ /* 0x0001e20000100800 */
[----:B---3--:R-:W-:-:S03]  /*1a00*/  FFMA R46, R20, R13, R46 ;  /* 0x0000000d142e7223 */ /* 0x008fc6000000002e */
[----:B0-----:R-:W2:Y:S04]  /*1a10*/  LDL.LU R30, [R1+0x124] ;  /* 0x00012400011e7983 */ /* 0x001ea80000300800 */
[----:B------:R-:W3:Y:S04]  /*1a20*/  LDL.LU R31, [R1+0x134] ;  /* 0x00013400011f7983 */ /* 0x000ee80000300800 */
[----:B------:R-:W3:Y:S04]  /*1a30*/  LDL.LU R17, [R1+0x48] ;  /* 0x0000480001117983 */ /* 0x000ee80000300800 */
[----:B------:R-:W3:Y:S04]  /*1a40*/  LDL.LU R47, [R1+0x18] ;  /* 0x00001800012f7983 */ /* 0x000ee80000300800 */
[----:B------:R0:W-:Y:S04]  /*1a50*/  STL [R1+0x110], R46 ;  /* 0x0001102e01007387 */ /* 0x0001e80000100800 */
[----:B0-----:R-:W3:Y:S01]  /*1a60*/  LDL.LU R46, [R1+0x118] ;  /* 0x00011800012e7983 */ /* 0x001ee20000300800 */
[----:B----4-:R-:W-:-:S05]  /*1a70*/  FFMA R39, R13, R21, R39 ;  /* 0x000000150d277223 */ /* 0x010fca0000000027 */
[----:B------:R0:W-:Y:S01]  /*1a80*/  STL [R1+0x120], R39 ;  /* 0x0001202701007387 */ /* 0x0001e20000100800 */
[----:B------:R-:W-:-:S03]  /*1a90*/  FFMA R12, R13, R22, R12 ;  /* 0x000000160d0c7223 */ /* 0x000fc6000000000c */
[----:B0-----:R0:W5:Y:S04]  /*1aa0*/  LDL.LU R39, [R1+0x178] ;  /* 0x0001780001277983 */ /* 0x0011680000300800 */
[----:B------:R1:W-:Y:S01]  /*1ab0*/  STL [R1+0x130], R12 ;  /* 0x0001300c01007387 */ /* 0x0003e20000100800 */
[----:B------:R-:W-:Y:S01]  /*1ac0*/  FFMA R40, R13, R23, R40 ;  /* 0x000000170d287223 */ /* 0x000fe20000000028 */
[----:B------:R-:W-:Y:S02]  /*1ad0*/  FFMA R41, R20, R18, R41 ;  /* 0x0000001214297223 */ /* 0x000fe40000000029 */
[----:B-1----:R-:W4:Y:S01]  /*1ae0*/  LDL.LU R12, [R1+0x138] ;  /* 0x00013800010c7983 */ /* 0x002f220000300800 */
[----:B------:R-:W-:-:S03]  /*1af0*/  FFMA R42, R18, R21, R42 ;  /* 0x00000015122a7223 */ /* 0x000fc6000000002a */
[----:B------:R1:W-:Y:S01]  /*1b00*/  STL [R1+0x140], R40 ;  /* 0x0001402801007387 */ /* 0x0003e20000100800 */
[----:B------:R-:W-:-:S03]  /*1b10*/  FFMA R43, R18, R22, R43 ;  /* 0x00000016122b7223 */ /* 0x000fc6000000002b */
[----:B-1----:R0:W5:Y:S01]  /*1b20*/  LDL.LU R40, [R1+0x174] ;  /* 0x0001740001287983 */ /* 0x0021620000300800 */
[----:B------:R-:W-:-:S03]  /*1b30*/  FFMA R44, R18, R23, R44 ;  /* 0x00000017122c7223 */ /* 0x000fc6000000002c */
[----:B------:R-:W4:Y:S04]  /*1b40*/  LDL.LU R13, [R1+0x38] ;  /* 0x00003800010d7983 */ /* 0x000f280000300800 */
[----:B------:R1:W-:Y:S04]  /*1b50*/  STL [R1+0x14], R41 ;  /* 0x0000142901007387 */ /* 0x0003e80000100800 */
[----:B-1----:R0:W5:Y:S04]  /*1b60*/  LDL.LU R41, [R1+0x170] ;  /* 0x0001700001297983 */ /* 0x0021680000300800 */
[----:B------:R1:W-:Y:S04]  /*1b70*/  STL [R1+0x24], R42 ;  /* 0x0000242a01007387 */ /* 0x0003e80000100800 */
[----:B-1----:R0:W5:Y:S04]  /*1b80*/  LDL.LU R42, [R1+0x16c] ;  /* 0x00016c00012a7983 */ /* 0x0021680000300800 */
[----:B------:R1:W-:Y:S04]  /*1b90*/  STL [R1+0x34], R43 ;  /* 0x0000342b01007387 */ /* 0x0003e80000100800 */
[----:B-1----:R0:W5:Y:S04]  /*1ba0*/  LDL.LU R43, [R1+0x168] ;  /* 0x00016800012b7983 */ /* 0x0021680000300800 */
[----:B------:R1:W-:Y:S04]  /*1bb0*/  STL [R1+0x44], R44 ;  /* 0x0000442c01007387 */ /* 0x0003e80000100800 */
[----:B-1----:R0:W5:Y:S04]  /*1bc0*/  LDL.LU R44, [R1+0x164] ;  /* 0x00016400012c7983 */ /* 0x0021680000300800 */
[----:B------:R-:W4:Y:S01]  /*1bd0*/  LDL.LU R18, [R1+0x144] ;  /* 0x0001440001127983 */ /* 0x000f220000300800 */
[----:B------:R-:W-:-:S05]  /*1be0*/  FFMA R45, R20, R14, R45 ;  /* 0x0000000e142d7223 */ /* 0x000fca000000002d */
[----:B------:R1:W-:Y:S04]  /*1bf0*/  STL [R1+0x114], R45 ;  /* 0x0001142d01007387 */ /* 0x0003e80000100800 */
[----:B-1----:R0:W5:Y:S01]  /*1c00*/  LDL.LU R45, [R1+0x160] ;  /* 0x00016000012d7983 */ /* 0x0021620000300800 */
[C---:B--2---:R-:W-:Y:S01]  /*1c10*/  FFMA R30, R14.reuse, R21, R30 ;  /* 0x000000150e1e7223 */ /* 0x044fe2000000001e */
[----:B---3--:R-:W-:-:S04]  /*1c20*/  FFMA R31, R14, R22, R31 ;  /* 0x000000160e1f7223 */ /* 0x008fc8000000001f */
[----:B------:R1:W-:Y:S01]  /*1c30*/  STL [R1+0x124], R30 ;  /* 0x0001241e01007387 */ /* 0x0003e20000100800 */
[----:B------:R-:W-:-:S03]  /*1c40*/  FFMA R47, R20, R19, R47 ;  /* 0x00000013142f7223 */ /* 0x000fc6000000002f */
[----:B-1----:R-:W2:Y:S04]  /*1c50*/  LDL.LU R30, [R1+0x15c] ;  /* 0x00015c00011e7983 */ /* 0x002ea80000300800 */
[----:B------:R1:W-:Y:S01]  /*1c60*/  STL [R1+0x134], R31 ;  /* 0x0001341f01007387 */ /* 0x0003e20000100800 */
[----:B------:R-:W-:-:S03]  /*1c70*/  FFMA R46, R20, R15, R46 ;  /* 0x0000000f142e7223 */ /* 0x000fc6000000002e */
[----:B-1----:R-:W3:Y:S01]  /*1c80*/  LDL.LU R31, [R1+0x158] ;  /* 0x00015800011f7983 */ /* 0x002ee20000300800 */
[----:B----4-:R-:W-:-:S03]  /*1c90*/  FFMA R18, R14, R23, R18 ;  /* 0x000000170e127223 */ /* 0x010fc60000000012 */
[----:B------:R-:W4:Y:S04]  /*1ca0*/  LDL.LU R14, [R1+0x128] ;  /* 0x00012800010e7983 */ /* 0x000f280000300800 */
[----:B------:R1:W-:Y:S04]  /*1cb0*/  STL [R1+0x18], R47 ;  /* 0x0000182f01007387 */ /* 0x0003e80000100800 */
[----:B-1----:R-:W4:Y:S04]  /*1cc0*/  LDL.LU R47, [R1+0x154] ;  /* 0x00015400012f7983 */ /* 0x002f280000300800 */
[----:B------:R1:W-:Y:S04]  /*1cd0*/  STL [R1+0x118], R46 ;  /* 0x0001182e01007387 */ /* 0x0003e80000100800 */
[----:B-1----:R-:W4:Y:S04]  /*1ce0*/  LDL.LU R46, [R1+0x150] ;  /* 0x00015000012e7983 */ /* 0x002f280000300800 */
[----:B------:R-:W4:Y:S01]  /*1cf0*/  LDL.LU R20, [R1+0x28] ;  /* 0x0000280001147983 */ /* 0x000f220000300800 */
[-C--:B------:R-:W-:Y:S01]  /*1d00*/  FFMA R13, R19, R22.reuse, R13 ;  /* 0x00000016130d7223 */ /* 0x080fe2000000000d */
[----:B------:R-:W-:Y:S01]  /*1d10*/  FFMA R12, R15, R22, R12 ;  /* 0x000000160f0c7223 */ /* 0x000fe2000000000c */
[-C--:B------:R-:W-:Y:S01]  /*1d20*/  FFMA R17, R19, R23.reuse, R17 ;  /* 0x0000001713117223 */ /* 0x080fe20000000011 */
[----:B------:R0:W-:Y:S01]  /*1d30*/  STL [R1+0x144], R18 ;  /* 0x0001441201007387 */ /* 0x0001e20000100800 */
[----:B------:R-:W-:Y:S01]  /*1d40*/  FFMA R16, R15, R23, R16 ;  /* 0x000000170f107223 */ /* 0x000fe20000000010 */
[----:B------:R-:W-:-:S04]  /*1d50*/  UIADD3 UR4, UPT, UPT, UR4, 0x1, URZ ;  /* 0x0000000104047890 */ /* 0x000fc8000fffe0ff */
[----:B------:R-:W-:Y:S01]  /*1d60*/  UISETP.NE.AND UP0, UPT, UR4, 0x400, UPT ;  /* 0x000004000400788c */ /* 0x000fe2000bf05270 */
[----:B--2---:R-:W-:-:S04]  /*1d70*/  IADD3 R30, P0, PT, R30, 0x4000, RZ ;  /* 0x000040001e1e7810 */ /* 0x004fc80007f1e0ff */
[----:B---3--:R-:W-:Y:S01]  /*1d80*/  IADD3.X R31, PT, PT, RZ, R31, RZ, P0, !PT ;  /* 0x0000001fff1f7210 */ /* 0x008fe200007fe4ff */
[-C--:B----4-:R-:W-:Y:S01]  /*1d90*/  FFMA R14, R15, R21.reuse, R14 ;  /* 0x000000150f0e7223 */ /* 0x090fe2000000000e */
[----:B------:R-:W-:-:S05]  /*1da0*/  FFMA R20, R19, R21, R20 ;  /* 0x0000001513147223 */ /* 0x000fca0000000014 */
[----:B------:R0:W-:Y:S04]  /*1db0*/  STL [R1+0x28], R20 ;  /* 0x0000281401007387 */ /* 0x0001e80000100800 */
[----:B------:R0:W-:Y:S04]  /*1dc0*/  STL [R1+0x128], R14 ;  /* 0x0001280e01007387 */ /* 0x0001e80000100800 */
[----:B------:R0:W-:Y:S04]  /*1dd0*/  STL [R1+0x38], R13 ;  /* 0x0000380d01007387 */ /* 0x0001e80000100800 */
[----:B------:R0:W-:Y:S04]  /*1de0*/  STL [R1+0x138], R12 ;  /* 0x0001380c01007387 */ /* 0x0001e80000100800 */
[----:B------:R0:W-:Y:S04]  /*1df0*/  STL [R1+0x48], R17 ;  /* 0x0000481101007387 */ /* 0x0001e80000100800 */
[----:B------:R0:W-:Y:S01]  /*1e00*/  STL [R1+0x148], R16 ;  /* 0x0001481001007387 */ /* 0x0001e20000100800 */
[----:B------:R-:W-:-:S04]  /*1e10*/  IADD3 R47, P1, PT, R47, 0x4, RZ ;  /* 0x000000042f2f7810 */ /* 0x000fc80007f3e0ff */
[----:B------:R-:W-:Y:S01]  /*1e20*/  IADD3.X R46, PT, PT, RZ, R46, RZ, P1, !PT ;  /* 0x0000002eff2e7210 */ /* 0x000fe20000ffe4ff */
[----:B------:R-:W-:Y:S08]  /*1e30*/  BRA.U UP0, `(.L_x_0) ;  /* 0xffffffe900787547 */ /* 0x000ff0000b83ffff */
[----:B0-----:R-:W0:Y:S01]  /*1e40*/  S2R R13, SR_TID.X ;  /* 0x00000000000d7919 */ /* 0x001e220000002100 */
[----:B------:R-:W1:Y:S01]  /*1e50*/  S2R R15, SR_CTAID.X ;  /* 0x00000000000f7919 */ /* 0x000e620000002500 */
[----:B------:R-:W2:Y:S04]  /*1e60*/  LDL.LU R47, [R1+0x50] ;  /* 0x00005000012f7983 */ /* 0x000ea80000300800 */
[----:B------:R-:W3:Y:S04]  /*1e70*/  LDL.LU R46, [R1+0x58] ;  /* 0x00005800012e7983 */ /* 0x000ee80000300800 */
[----:B------:R-:W4:Y:S04]  /*1e80*/  LDL.LU R23, [R1+0x5c] ;  /* 0x00005c0001177983 */ /* 0x000f280000300800 */
[----:B------:R-:W4:Y:S04]  /*1e90*/  LDL.LU R19, [R1+0x60] ;  /* 0x0000600001137983 */ /* 0x000f280000300800 */
[----:B------:R-:W4:Y:S04]  /*1ea0*/  LDL.LU R22, [R1+0x64] ;  /* 0x0000640001167983 */ /* 0x000f280000300800 */
[----:B------:R-:W4:Y:S01]  /*1eb0*/  LDL.LU R30, [R1+0x68] ;  /* 0x00006800011e7983 */ /* 0x000f220000300800 */
[----:B0-----:R-:W-:-:S03]  /*1ec0*/  SHF.L.U32 R12, R13, 0x7, RZ ;  /* 0x000000070d0c7819 */ /* 0x001fc600000006ff */
[----:B------:R-:W4:Y:S01]  /*1ed0*/  LDL.LU R21, [R1+0x6c] ;  /* 0x00006c0001157983 */ /* 0x000f220000300800 */
[----:B------:R-:W-:-:S03]  /*1ee0*/  LOP3.LUT R12, R12, 0x10000, RZ, 0xc0, !PT ;  /* 0x000100000c0c7812 */ /* 0x000fc600078ec0ff */
[----:B------:R-:W4:Y:S01]  /*1ef0*/  LDL.LU R20, [R1+0x70] ;  /* 0x0000700001147983 */ /* 0x000f220000300800 */
[----:B-1----:R-:W-:-:S03]  /*1f00*/  LEA R12, R15, R12, 0x11 ;  /* 0x0000000c0f0c7211 */ /* 0x002fc600078e88ff */
[----:B------:R-:W4:Y:S01]  /*1f10*/  LDL.LU R31, [R1+0x74] ;  /* 0x00007400011f7983 */ /* 0x000f220000300800 */
[----:B------:R-:W0:Y:S01]  /*1f20*/  LDC.64 R14, c[0x0][0x390] ;  /* 0x0000e400ff0e7b82 */ /* 0x000e220000000a00 */
[----:B------:R-:W-:-:S04]  /*1f30*/  SHF.L.U32 R13, R13, 0x2, RZ ;  /* 0x000000020d0d7819 */ /* 0x000fc800000006ff */
[----:B------:R-:W-:-:S04]  /*1f40*/  LOP3.LUT R13, R13, 0x7fc, RZ, 0xc0, !PT ;  /* 0x000007fc0d0d7812 */ /* 0x000fc800078ec0ff */
[----:B------:R-:W-:-:S05]  /*1f50*/  IADD3 R12, PT, PT, R12, R13, RZ ;  /* 0x0000000d0c0c7210 */ /* 0x000fca0007ffe0ff */
[----:B0-----:R-:W-:Y:S02]  /*1f60*/  IMAD.WIDE.U32 R12, R12, 0x4, R14 ;  /* 0x000000040c0c7825 */ /* 0x001fe400078e000e */
[----:B------:R-:W4:Y:S04]  /*1f70*/  LDL.LU R14, [R1+0x4c] ;  /* 0x00004c00010e7983 */ /* 0x000f280000300800 */
[----:B------:R-:W4:Y:S04]  /*1f80*/  LDL.LU R15, [R1+0x54] ;  /* 0x00005400010f7983 */ /* 0x000f280000300800 */
[----:B-----5:R-:W-:Y:S04]  /*1f90*/  STG.E desc[UR8][R12.64+0x4], R44 ;  /* 0x0000042c0c007986 */ /* 0x020fe8000c101908 */
[----:B------:R-:W-:Y:S04]  /*1fa0*/  STG.E desc[UR8][R12.64], R45 ;  /* 0x0000002d0c007986 */ /* 0x000fe8000c101908 */
[----:B--2---:R0:W-:Y:S04]  /*1fb0*/  STG.E desc[UR8][R12.64+0x2004], R47 ;  /* 0x0020042f0c007986 */ /* 0x0041e8000c101908 */
[----:B---3--:R1:W-:Y:S04]  /*1fc0*/  STG.E desc[UR8][R12.64+0x200c], R46 ;  /* 0x00200c2e0c007986 */ /* 0x0083e8000c101908 */
[----:B----4-:R2:W-:Y:S04]  /*1fd0*/  STG.E desc[UR8][R12.64+0x6000], R23 ;  /* 0x006000170c007986 */ /* 0x0105e8000c101908 */
[----:B0-----:R-:W3:Y:S04]  /*1fe0*/  LDL.LU R47, [R1+0x78] ;  /* 0x00007800012f7983 */ /* 0x001ee80000300800 */
[----:B------:R-:W4:Y:S04]  /*1ff0*/  LDL.LU R44, [R1+0x7c] ;  /* 0x00007c00012c7983 */ /* 0x000f280000300800 */
[----:B-1----:R-:W4:Y:S04]  /*2000*/  LDL.LU R46, [R1+0x80] ;  /* 0x00008000012e7983 */ /* 0x002f280000300800 */
[----:B--2---:R-:W2:Y:S04]  /*2010*/  LDL.LU R23, [R1+0x84] ;  /* 0x0000840001177983 */ /* 0x004ea80000300800 */
[----:B------:R0:W-:Y:S04]  /*2020*/  STG.E desc[UR8][R12.64+0x6004], R19 ;  /* 0x006004130c007986 */ /* 0x0001e8000c101908 */
[----:B------:R-:W2:Y:S04]  /*2030*/  LDL.LU R45, [R1+0x88] ;  /* 0x00008800012d7983 */ /* 0x000ea80000300800 */
[----:B------:R1:W-:Y:S04]  /*2040*/  STG.E desc[UR8][R12.64+0x6008], R22 ;  /* 0x006008160c007986 */ /* 0x0003e8000c101908 */
[----:B0-----:R-:W2:Y:S04]  /*2050*/  LDL.LU R19, [R1+0x8c] ;  /* 0x00008c0001137983 */ /* 0x001ea80000300800 */
[----:B------:R-:W-:Y:S04]  /*2060*/  STG.E desc[UR8][R12.64+0xa000], R21 ;  /* 0x00a000150c007986 */ /* 0x000fe8000c101908 */
[----:B-1----:R-:W2:Y:S04]  /*2070*/  LDL.LU R22, [R1+0x90] ;  /* 0x0000900001167983 */ /* 0x002ea80000300800 */
[----:B------:R-:W-:Y:S04]  /*2080*/  STG.E desc[UR8][R12.64+0xa004], R20 ;  /* 0x00a004140c007986 */ /* 0x000fe8000c101908 */
[----:B------:R0:W-:Y:S04]  /*2090*/  STG.E desc[UR8][R12.64+0x2000], R14 ;  /* 0x0020000e0c007986 */ /* 0x0001e8000c101908 */
[----:B0-----:R-:W2:Y:S04]  /*20a0*/  LDL.LU R14, [R1+0x94] ;  /* 0x00009400010e7983 */ /* 0x001ea80000300800 */
[----:B------:R-:W2:Y:S04]  /*20b0*/  LDL.LU R21, [R1+0x98] ;  /* 0x0000980001157983 */ /* 0x000ea80000300800 */
[----:B------:R-:W2:Y:S04]  /*20c0*/  LDL.LU R20, [R1+0x9c] ;  /* 0x00009c0001147983 */ /* 0x000ea80000300800 */
[----:B------:R0:W-:Y:S04]  /*20d0*/  STG.E desc[UR8][R12.64+0x2008], R15 ;  /* 0x0020080f0c007986 */ /* 0x0001e8000c101908 */
[----:B------:R1:W-:Y:S04]  /*20e0*/  STG.E desc[UR8][R12.64+0x600c], R30 ;  /* 0x00600c1e0c007986 */ /* 0x0003e8000c101908 */
[----:B------:R1:W-:Y:S04]  /*20f0*/  STG.E desc[UR8][R12.64+0xa008], R31 ;  /* 0x00a0081f0c007986 */ /* 0x0003e8000c101908 */
[----:B0-----:R-:W2:Y:S04]  /*2100*/  LDL.LU R15, [R1+0xa0] ;  /* 0x0000a000010f7983 */ /* 0x001ea80000300800 */
[----:B-1----:R-:W2:Y:S04]  /*2110*/  LDL.LU R30, [R1+0xa4] ;  /* 0x0000a400011e7983 */ /* 0x002ea80000300800 */
[----:B------:R-:W2:Y:S04]  /*2120*/  LDL.LU R31, [R1+0xa8] ;  /* 0x0000a800011f7983 */ /* 0x000ea80000300800 */
[----:B---3--:R0:W-:Y:S04]  /*2130*/  STG.E desc[UR8][R12.64+0xa00c], R47 ;  /* 0x00a00c2f0c007986 */ /* 0x0081e8000c101908 */
[----:B----4-:R1:W-:Y:S04]  /*2140*/  STG.E desc[UR8][R12.64+0xe004], R46 ;  /* 0x00e0042e0c007986 */ /* 0x0103e8000c101908 */
[----:B0-----:R-:W3:Y:S04]  /*2150*/  LDL.LU R47, [R1+0xac] ;  /* 0x0000ac00012f7983 */ /* 0x001ee80000300800 */
[----:B--2---:R0:W-:Y:S04]  /*2160*/  STG.E desc[UR8][R12.64+0xe008], R23 ;  /* 0x00e008170c007986 */ /* 0x0041e8000c101908 */
[----:B-1----:R-:W2:Y:S04]  /*2170*/  LDL.LU R46, [R1+0xb0] ;  /* 0x0000b000012e7983 */ /* 0x002ea80000300800 */
[----:B0-----:R-:W4:Y:S04]  /*2180*/  LDL.LU R23, [R1+0xb4] ;  /* 0x0000b40001177983 */ /* 0x001f280000300800 */
[----:B------:R0:W-:Y:S04]  /*2190*/  STG.E desc[UR8][R12.64+0x12000], R19 ;  /* 0x012000130c007986 */ /* 0x0001e8000c101908 */
[----:B------:R1:W-:Y:S04]  /*21a0*/  STG.E desc[UR8][R12.64+0x12004], R22 ;  /* 0x012004160c007986 */ /* 0x0003e8000c101908 */
[----:B0-----:R-:W4:Y:S04]  /*21b0*/  LDL.LU R19, [R1+0xb8] ;  /* 0x0000b80001137983 */ /* 0x001f280000300800 */
[----:B-1----:R-:W4:Y:S04]  /*21c0*/  LDL.LU R22, [R1+0xbc] ;  /* 0x0000bc0001167983 */ /* 0x002f280000300800 */
[----:B------:R0:W-:Y:S04]  /*21d0*/  STG.E desc[UR8][R12.64+0x1200c], R21 ;  /* 0x01200c150c007986 */ /* 0x0001e8000c101908 */
[----:B------:R1:W-:Y:S04]  /*21e0*/  STG.E desc[UR8][R12.64+0x16000], R20 ;  /* 0x016000140c007986 */ /* 0x0003e8000c101908 */
[----:B0-----:R-:W4:Y:S04]  /*21f0*/  LDL.LU R21, [R1+0xc0] ;  /* 0x0000c00001157983 */ /* 0x001f280000300800 */
[----:B-1----:R-:W4:Y:S04]  /*2200*/  LDL.LU R20, [R1+0xc4] ;  /* 0x0000c40001147983 */ /* 0x002f280000300800 */
[----:B------:R0:W-:Y:S04]  /*2210*/  STG.E desc[UR8][R12.64+0x4008], R39 ;  /* 0x004008270c007986 */ /* 0x0001e8000c101908 */
[----:B------:R1:W-:Y:S04]  /*2220*/  STG.E desc[UR8][R12.64+0x4004], R40 ;  /* 0x004004280c007986 */ /* 0x0003e8000c101908 */
[----:B------:R1:W-:Y:S04]  /*2230*/  STG.E desc[UR8][R12.64+0x4000], R41 ;  /* 0x004000290c007986 */ /* 0x0003e8000c101908 */
[----:B0-----:R-:W4:Y:S04]  /*2240*/  LDL.LU R39, [R1+0xc8] ;  /* 0x0000c80001277983 */ /* 0x001f280000300800 */
[----:B-1----:R-:W4:Y:S04]  /*2250*/  LDL.LU R40, [R1+0xcc] ;  /* 0x0000cc0001287983 */ /* 0x002f280000300800 */
[----:B------:R0:W-:Y:S04]  /*2260*/  STG.E desc[UR8][R12.64+0xc], R42 ;  /* 0x00000c2a0c007986 */ /* 0x0001e8000c101908 */
[----:B------:R-:W4:Y:S04]  /*2270*/  LDL.LU R41, [R1+0xd0] ;  /* 0x0000d00001297983 */ /* 0x000f280000300800 */
[----:B------:R1:W-:Y:S04]  /*2280*/  STG.E desc[UR8][R12.64+0x8], R43 ;  /* 0x0000082b0c007986 */ /* 0x0003e8000c101908 */
[----:B0-----:R-:W4:Y:S04]  /*2290*/  LDL.LU R42, [R1+0xd4] ;  /* 0x0000d400012a7983 */ /* 0x001f280000300800 */
[----:B------:R0:W-:Y:S04]  /*22a0*/  STG.E desc[UR8][R12.64+0xe000], R44 ;  /* 0x00e0002c0c007986 */ /* 0x0001e8000c101908 */
[----:B-1----:R-:W4:Y:S04]  /*22b0*/  LDL.LU R43, [R1+0xd8] ;  /* 0x0000d800012b7983 */ /* 0x002f280000300800 */
        /* <DEDUP_REMOVED lines=10> */
[----:B-1----:R-:W4:Y:S04]  /*2360*/  LDL.LU R31, [R1+0xf0] ;  /* 0x0000f000011f7983 */ /* 0x002f280000300800 */
[----:B---3--:R0:W-:Y:S04]  /*2370*/  STG.E desc[UR8][R12.64+0x1a000], R47 ;  /* 0x01a0002f0c007986 */ /* 0x0081e8000c101908 */
[----:B--2---:R1:W-:Y:S04]  /*2380*/  STG.E desc[UR8][R12.64+0x1a004], R46 ;  /* 0x01a0042e0c007986 */ /* 0x0043e8000c101908 */
[----:B0-----:R-:W2:Y:S04]  /*2390*/  LDL.LU R47, [R1+0xf4] ;  /* 0x0000f400012f7983 */ /* 0x001ea80000300800 */
[----:B----4-:R0:W-:Y:S04]  /*23a0*/  STG.E desc[UR8][R12.64+0x1a008], R23 ;  /* 0x01a008170c007986 */ /* 0x0101e8000c101908 */
[----:B-1----:R-:W3:Y:S04]  /*23b0*/  LDL.LU R46, [R1+0xf8] ;  /* 0x0000f800012e7983 */ /* 0x002ee80000300800 */
[----:B0-----:R-:W4:Y:S04]  /*23c0*/  LDL.LU R23, [R1+0xfc] ;  /* 0x0000fc0001177983 */ /* 0x001f280000300800 */
[----:B------:R0:W-:Y:S04]  /*23d0*/  STG.E desc[UR8][R12.64+0x1a00c], R19 ;  /* 0x01a00c130c007986 */ /* 0x0001e8000c101908 */
[----:B------:R1:W-:Y:S04]  /*23e0*/  STG.E desc[UR8][R12.64+0x1e000], R22 ;  /* 0x01e000160c007986 */ /* 0x0003e8000c101908 */
[----:B0-----:R-:W4:Y:S04]  /*23f0*/  LDL.LU R19, [R1] ;  /* 0x0000000001137983 */ /* 0x001f280000300800 */
        /* <DEDUP_REMOVED lines=52> */
[----:B0-----:R-:W4:Y:S04]  /*2740*/  LDL.LU R31, [R1+0x134] ;  /* 0x00013400011f7983 */ /* 0x001f280000300800 */
[----:B--2---:R0:W-:Y:S04]  /*2750*/  STG.E desc[UR8][R12.64+0x2a008], R47 ;  /* 0x02a0082f0c007986 */ /* 0x0041e8000c101908 */
[----:B---3--:R1:W-:Y:S04]  /*2760*/  STG.E desc[UR8][R12.64+0x2a00c], R46 ;  /* 0x02a00c2e0c007986 */ /* 0x0083e8000c101908 */
[----:B0-----:R-:W2:Y:S04]  /*2770*/  LDL.LU R47, [R1+0x38] ;  /* 0x00003800012f7983 */ /* 0x001ea80000300800 */
[----:B----4-:R0:W-:Y:S04]  /*2780*/  STG.E desc[UR8][R12.64+0x2e000], R23 ;  /* 0x02e000170c007986 */ /* 0x0101e8000c101908 */
[----:B-1----:R-:W3:Y:S04]  /*2790*/  LDL.LU R46, [R1+0x138] ;  /* 0x00013800012e7983 */ /* 0x002ee80000300800 */
        /* <DEDUP_REMOVED lines=9> */
[----:B------:R-:W-:Y:S04]  /*2830*/  STG.E desc[UR8][R12.64+0x14000], R11 ;  /* 0x0140000b0c007986 */ /* 0x000fe8000c101908 */
        /* <DEDUP_REMOVED lines=51> */
[----:B--2---:R-:W-:Y:S04]  /*2b70*/  STG.E desc[UR8][R12.64+0x3800c], R47 ;  /* 0x03800c2f0c007986 */ /* 0x004fe8000c101908 */
[----:B---3--:R-:W-:Y:S04]  /*2b80*/  STG.E desc[UR8][R12.64+0x3a00c], R46 ;  /* 0x03a00c2e0c007986 */ /* 0x008fe8000c101908 */
[----:B----4-:R-:W-:Y:S04]  /*2b90*/  STG.E desc[UR8][R12.64+0x3c000], R23 ;  /* 0x03c000170c007986 */ /* 0x010fe8000c101908 */
[----:B------:R-:W-:Y:S04]  /*2ba0*/  STG.E desc[UR8][R12.64+0x3e000], R19 ;  /* 0x03e000130c007986 */ /* 0x000fe8000c101908 */
[----:B------:R-:W-:Y:S04]  /*2bb0*/  STG.E desc[UR8][R12.64+0x3c004], R22 ;  /* 0x03c004160c007986 */ /* 0x000fe8000c101908 */
[----:B------:R-:W-:Y:S04]  /*2bc0*/  STG.E desc[UR8][R12.64+0x3e004], R21 ;  /* 0x03e004150c007986 */ /* 0x000fe8000c101908 */
[----:B------:R-:W-:Y:S01]  /*2bd0*/  STG.E desc[UR8][R12.64+0x3c008], R20 ;  /* 0x03c008140c007986 */ /* 0x000fe2000c101908 */
[----:B------:R-:W-:Y:S05]  /*2be0*/  EXIT ;  /* 0x000000000000794d */ /* 0x000fea0003800000 */
.L_x_1:
[----:B------:R-:W-:-:S00]  /*2bf0*/  BRA `(.L_x_1) ;  /* 0xfffffffc00fc7947 */ /* 0x000fc0000383ffff */
[----:B------:R-:W-:-:S00]  /*2c00*/  NOP ;  /* 0x0000000000007918 */ /* 0x000fc00000000000 */
[----:B------:R-:W-:-:S00]  /*2c10*/  NOP ;  /* 0x0000000000007918 */ /* 0x000fc00000000000 */
[----:B------:R-:W-:-:S00]  /*2c20*/  NOP ;  /* 0x0000000000007918 */ /* 0x000fc00000000000 */
[----:B------:R-:W-:-:S00]  /*2c30*/  NOP ;  /* 0x0000000000007918 */ /* 0x000fc00000000000 */
[----:B------:R-:W-:-:S00]  /*2c40*/  NOP ;  /* 0x0000000000007918 */ /* 0x000fc00000000000 */
[----:B------:R-:W-:-:S00]  /*2c50*/  NOP ;  /* 0x0000000000007918 */ /* 0x000fc00000000000 */
[----:B------:R-:W-:-:S00]  /*2c60*/  NOP ;  /* 0x0000000000007918 */ /* 0x000fc00000000000 */
[----:B------:R-:W-:-:S00]  /*2c70*/  NOP ;  /* 0x0000000000007918 */ /* 0x000fc00000000000 */
.L_x_2:


//--------------------- .nv.shared.mymatmul_kernel0 --------------------------
	.section	.nv.shared.mymatmul_kernel0,"aw",@nobits
	.sectionflags	@""
	.align	4
.nv.shared.mymatmul_kernel0:
	.zero		17536


//--------------------- .nv.shared.reserved.0     --------------------------
	.section	.nv.shared.reserved.0,"aw",@nobits
	.weak		__nv_reservedSMEM_offset_0_alias
	.size		__nv_reservedSMEM_offset_0_alias, 0, 64
	.other		__nv_reservedSMEM_offset_0_alias,@"STO_CUDA_RESERVED_SHARED STV_DEFAULT"
__nv_reservedSMEM_offset_0_alias:
	.zero		0
	.zero		64


//--------------------- .nv.constant0.mymatmul_kernel0 --------------------------
	.section	.nv.constant0.mymatmul_kernel0,"a",@progbits
	.sectionflags	@""
	.align	4
.nv.constant0.mymatmul_kernel0:
	.zero		920


//--------------------- SYMBOLS --------------------------

	.type		.nv.reservedSmem.offset0,@object
	.size		.nv.reservedSmem.offset0,0x4
	.type		.nv.reservedSmem.cap,@object
	.size		.nv.reservedSmem.cap,0x4
